//
// Generated by NVIDIA NVVM Compiler
//
// Compiler Build ID: CL-36424714
// Cuda compilation tools, release 13.0, V13.0.88
// Based on NVVM 20.0.0
//

.version 9.0
.target sm_100
.address_size 64

	// .globl	_Z7d_bondsPiS_S_PfS0_S0_S0_S0_S0_iiiS_
.extern .func  (.param .b32 func_retval0) vprintf
(
	.param .b64 vprintf_param_0,
	.param .b64 vprintf_param_1
)
;
.global .align 1 .b8 $str[58] = {68, 105, 100, 32, 110, 111, 116, 32, 105, 109, 112, 108, 101, 109, 101, 110, 116, 32, 116, 104, 101, 32, 118, 105, 114, 105, 97, 108, 32, 121, 101, 116, 32, 110, 111, 114, 32, 102, 32, 61, 32, 105, 110, 102, 105, 110, 105, 116, 121, 33, 33, 33, 33, 33, 33, 33, 10};

.visible .entry _Z7d_bondsPiS_S_PfS0_S0_S0_S0_S0_iiiS_(
	.param .u64 .ptr .align 1 _Z7d_bondsPiS_S_PfS0_S0_S0_S0_S0_iiiS__param_0,
	.param .u64 .ptr .align 1 _Z7d_bondsPiS_S_PfS0_S0_S0_S0_S0_iiiS__param_1,
	.param .u64 .ptr .align 1 _Z7d_bondsPiS_S_PfS0_S0_S0_S0_S0_iiiS__param_2,
	.param .u64 .ptr .align 1 _Z7d_bondsPiS_S_PfS0_S0_S0_S0_S0_iiiS__param_3,
	.param .u64 .ptr .align 1 _Z7d_bondsPiS_S_PfS0_S0_S0_S0_S0_iiiS__param_4,
	.param .u64 .ptr .align 1 _Z7d_bondsPiS_S_PfS0_S0_S0_S0_S0_iiiS__param_5,
	.param .u64 .ptr .align 1 _Z7d_bondsPiS_S_PfS0_S0_S0_S0_S0_iiiS__param_6,
	.param .u64 .ptr .align 1 _Z7d_bondsPiS_S_PfS0_S0_S0_S0_S0_iiiS__param_7,
	.param .u64 .ptr .align 1 _Z7d_bondsPiS_S_PfS0_S0_S0_S0_S0_iiiS__param_8,
	.param .u32 _Z7d_bondsPiS_S_PfS0_S0_S0_S0_S0_iiiS__param_9,
	.param .u32 _Z7d_bondsPiS_S_PfS0_S0_S0_S0_S0_iiiS__param_10,
	.param .u32 _Z7d_bondsPiS_S_PfS0_S0_S0_S0_S0_iiiS__param_11,
	.param .u64 .ptr .align 1 _Z7d_bondsPiS_S_PfS0_S0_S0_S0_S0_iiiS__param_12
)
{
	.local .align 4 .b8 	__local_depot0[36];
	.reg .b64 	%SP;
	.reg .b64 	%SPL;
	.reg .pred 	%p<54>;
	.reg .b32 	%r<114>;
	.reg .b32 	%f<359>;
	.reg .b64 	%rd<120>;

	mov.u64 	%SPL, __local_depot0;
	ld.param.u64 	%rd41, [_Z7d_bondsPiS_S_PfS0_S0_S0_S0_S0_iiiS__param_0];
	ld.param.u64 	%rd42, [_Z7d_bondsPiS_S_PfS0_S0_S0_S0_S0_iiiS__param_1];
	ld.param.u64 	%rd43, [_Z7d_bondsPiS_S_PfS0_S0_S0_S0_S0_iiiS__param_2];
	ld.param.u64 	%rd45, [_Z7d_bondsPiS_S_PfS0_S0_S0_S0_S0_iiiS__param_3];
	ld.param.u64 	%rd46, [_Z7d_bondsPiS_S_PfS0_S0_S0_S0_S0_iiiS__param_4];
	ld.param.u64 	%rd47, [_Z7d_bondsPiS_S_PfS0_S0_S0_S0_S0_iiiS__param_5];
	ld.param.u64 	%rd48, [_Z7d_bondsPiS_S_PfS0_S0_S0_S0_S0_iiiS__param_6];
	ld.param.u64 	%rd49, [_Z7d_bondsPiS_S_PfS0_S0_S0_S0_S0_iiiS__param_7];
	ld.param.u64 	%rd50, [_Z7d_bondsPiS_S_PfS0_S0_S0_S0_S0_iiiS__param_8];
	ld.param.u32 	%r67, [_Z7d_bondsPiS_S_PfS0_S0_S0_S0_S0_iiiS__param_9];
	ld.param.u32 	%r65, [_Z7d_bondsPiS_S_PfS0_S0_S0_S0_S0_iiiS__param_10];
	ld.param.u32 	%r66, [_Z7d_bondsPiS_S_PfS0_S0_S0_S0_S0_iiiS__param_11];
	ld.param.u64 	%rd44, [_Z7d_bondsPiS_S_PfS0_S0_S0_S0_S0_iiiS__param_12];
	cvta.to.global.u64 	%rd1, %rd49;
	cvta.to.global.u64 	%rd2, %rd50;
	cvta.to.global.u64 	%rd3, %rd47;
	cvta.to.global.u64 	%rd4, %rd45;
	cvta.to.global.u64 	%rd5, %rd46;
	cvta.to.global.u64 	%rd6, %rd48;
	add.u64 	%rd7, %SPL, 0;
	add.u64 	%rd8, %SPL, 12;
	add.u64 	%rd9, %SPL, 24;
	mov.u32 	%r68, %ctaid.x;
	mov.u32 	%r69, %ntid.x;
	mov.u32 	%r70, %tid.x;
	mad.lo.s32 	%r1, %r68, %r69, %r70;
	setp.ge.s32 	%p1, %r1, %r67;
	@%p1 bra 	$L__BB0_71;
	setp.lt.s32 	%p2, %r66, 1;
	@%p2 bra 	$L__BB0_14;
	mul.lo.s32 	%r2, %r66, %r1;
	and.b32  	%r3, %r66, 15;
	setp.lt.u32 	%p3, %r66, 16;
	mov.b32 	%r93, 0;
	@%p3 bra 	$L__BB0_5;
	and.b32  	%r93, %r66, 2147483632;
	mov.b32 	%r106, 0;
$L__BB0_4:
	.pragma "nounroll";
	mul.wide.u32 	%rd54, %r106, 4;
	add.s64 	%rd55, %rd7, %rd54;
	mov.b32 	%r73, 0;
	st.local.u32 	[%rd55], %r73;
	add.s32 	%r74, %r106, %r2;
	mul.wide.s32 	%rd56, %r74, 4;
	add.s64 	%rd57, %rd3, %rd56;
	ld.global.f32 	%f52, [%rd57];
	add.s64 	%rd58, %rd8, %rd54;
	st.local.f32 	[%rd58], %f52;
	st.local.u32 	[%rd55+4], %r73;
	ld.global.f32 	%f53, [%rd57+4];
	st.local.f32 	[%rd58+4], %f53;
	st.local.u32 	[%rd55+8], %r73;
	ld.global.f32 	%f54, [%rd57+8];
	st.local.f32 	[%rd58+8], %f54;
	st.local.u32 	[%rd55+12], %r73;
	ld.global.f32 	%f55, [%rd57+12];
	st.local.f32 	[%rd58+12], %f55;
	st.local.u32 	[%rd55+16], %r73;
	ld.global.f32 	%f56, [%rd57+16];
	st.local.f32 	[%rd58+16], %f56;
	st.local.u32 	[%rd55+20], %r73;
	ld.global.f32 	%f57, [%rd57+20];
	st.local.f32 	[%rd58+20], %f57;
	st.local.u32 	[%rd55+24], %r73;
	ld.global.f32 	%f58, [%rd57+24];
	st.local.f32 	[%rd58+24], %f58;
	st.local.u32 	[%rd55+28], %r73;
	ld.global.f32 	%f59, [%rd57+28];
	st.local.f32 	[%rd58+28], %f59;
	st.local.u32 	[%rd55+32], %r73;
	ld.global.f32 	%f60, [%rd57+32];
	st.local.f32 	[%rd58+32], %f60;
	st.local.u32 	[%rd55+36], %r73;
	ld.global.f32 	%f61, [%rd57+36];
	st.local.f32 	[%rd58+36], %f61;
	st.local.u32 	[%rd55+40], %r73;
	ld.global.f32 	%f62, [%rd57+40];
	st.local.f32 	[%rd58+40], %f62;
	st.local.u32 	[%rd55+44], %r73;
	ld.global.f32 	%f63, [%rd57+44];
	st.local.f32 	[%rd58+44], %f63;
	st.local.u32 	[%rd55+48], %r73;
	ld.global.f32 	%f64, [%rd57+48];
	st.local.f32 	[%rd58+48], %f64;
	st.local.u32 	[%rd55+52], %r73;
	ld.global.f32 	%f65, [%rd57+52];
	st.local.f32 	[%rd58+52], %f65;
	st.local.u32 	[%rd55+56], %r73;
	ld.global.f32 	%f66, [%rd57+56];
	st.local.f32 	[%rd58+56], %f66;
	st.local.u32 	[%rd55+60], %r73;
	ld.global.f32 	%f67, [%rd57+60];
	st.local.f32 	[%rd58+60], %f67;
	add.s32 	%r106, %r106, 16;
	setp.eq.s32 	%p4, %r106, %r93;
	@%p4 bra 	$L__BB0_5;
	bra.uni 	$L__BB0_4;
$L__BB0_5:
	setp.eq.s32 	%p5, %r3, 0;
	@%p5 bra 	$L__BB0_14;
	and.b32  	%r6, %r66, 7;
	setp.lt.u32 	%p6, %r3, 8;
	@%p6 bra 	$L__BB0_8;
	mul.wide.u32 	%rd59, %r93, 4;
	add.s64 	%rd60, %rd7, %rd59;
	mov.b32 	%r75, 0;
	st.local.u32 	[%rd60], %r75;
	add.s32 	%r76, %r93, %r2;
	mul.wide.s32 	%rd61, %r76, 4;
	add.s64 	%rd62, %rd3, %rd61;
	ld.global.f32 	%f68, [%rd62];
	add.s64 	%rd63, %rd8, %rd59;
	st.local.f32 	[%rd63], %f68;
	st.local.u32 	[%rd60+4], %r75;
	ld.global.f32 	%f69, [%rd62+4];
	st.local.f32 	[%rd63+4], %f69;
	st.local.u32 	[%rd60+8], %r75;
	ld.global.f32 	%f70, [%rd62+8];
	st.local.f32 	[%rd63+8], %f70;
	st.local.u32 	[%rd60+12], %r75;
	ld.global.f32 	%f71, [%rd62+12];
	st.local.f32 	[%rd63+12], %f71;
	st.local.u32 	[%rd60+16], %r75;
	ld.global.f32 	%f72, [%rd62+16];
	st.local.f32 	[%rd63+16], %f72;
	st.local.u32 	[%rd60+20], %r75;
	ld.global.f32 	%f73, [%rd62+20];
	st.local.f32 	[%rd63+20], %f73;
	st.local.u32 	[%rd60+24], %r75;
	ld.global.f32 	%f74, [%rd62+24];
	st.local.f32 	[%rd63+24], %f74;
	st.local.u32 	[%rd60+28], %r75;
	ld.global.f32 	%f75, [%rd62+28];
	st.local.f32 	[%rd63+28], %f75;
	add.s32 	%r93, %r93, 8;
$L__BB0_8:
	setp.eq.s32 	%p7, %r6, 0;
	@%p7 bra 	$L__BB0_14;
	and.b32  	%r9, %r66, 3;
	setp.lt.u32 	%p8, %r6, 4;
	@%p8 bra 	$L__BB0_11;
	mul.wide.u32 	%rd64, %r93, 4;
	add.s64 	%rd65, %rd7, %rd64;
	mov.b32 	%r77, 0;
	st.local.u32 	[%rd65], %r77;
	add.s32 	%r78, %r93, %r2;
	mul.wide.s32 	%rd66, %r78, 4;
	add.s64 	%rd67, %rd3, %rd66;
	ld.global.f32 	%f76, [%rd67];
	add.s64 	%rd68, %rd8, %rd64;
	st.local.f32 	[%rd68], %f76;
	st.local.u32 	[%rd65+4], %r77;
	ld.global.f32 	%f77, [%rd67+4];
	st.local.f32 	[%rd68+4], %f77;
	st.local.u32 	[%rd65+8], %r77;
	ld.global.f32 	%f78, [%rd67+8];
	st.local.f32 	[%rd68+8], %f78;
	st.local.u32 	[%rd65+12], %r77;
	ld.global.f32 	%f79, [%rd67+12];
	st.local.f32 	[%rd68+12], %f79;
	add.s32 	%r93, %r93, 4;
$L__BB0_11:
	setp.eq.s32 	%p9, %r9, 0;
	@%p9 bra 	$L__BB0_14;
	mov.b32 	%r97, 0;
$L__BB0_13:
	.pragma "nounroll";
	mul.wide.u32 	%rd69, %r93, 4;
	add.s64 	%rd70, %rd7, %rd69;
	mov.b32 	%r80, 0;
	st.local.u32 	[%rd70], %r80;
	add.s32 	%r81, %r93, %r2;
	mul.wide.s32 	%rd71, %r81, 4;
	add.s64 	%rd72, %rd3, %rd71;
	ld.global.f32 	%f80, [%rd72];
	add.s64 	%rd73, %rd8, %rd69;
	st.local.f32 	[%rd73], %f80;
	add.s32 	%r93, %r93, 1;
	add.s32 	%r97, %r97, 1;
	setp.ne.s32 	%p10, %r97, %r9;
	@%p10 bra 	$L__BB0_13;
$L__BB0_14:
	cvta.to.global.u64 	%rd74, %rd41;
	mul.wide.s32 	%rd75, %r1, 4;
	add.s64 	%rd76, %rd74, %rd75;
	ld.global.u32 	%r16, [%rd76];
	setp.lt.s32 	%p11, %r16, 1;
	@%p11 bra 	$L__BB0_58;
	setp.lt.s32 	%p12, %r66, 1;
	@%p12 bra 	$L__BB0_71;
	and.b32  	%r17, %r66, 15;
	add.s32 	%r18, %r17, -1;
	and.b32  	%r19, %r66, 7;
	add.s32 	%r20, %r19, -1;
	and.b32  	%r21, %r66, 3;
	and.b32  	%r22, %r66, 2147483644;
	and.b32  	%r23, %r66, 2147483632;
	neg.s32 	%r24, %r22;
	add.s64 	%rd10, %rd8, 8;
	add.s64 	%rd11, %rd9, 8;
	add.s64 	%rd12, %rd3, 8;
	cvta.to.global.u64 	%rd13, %rd42;
	cvta.to.global.u64 	%rd14, %rd43;
	cvta.to.global.u64 	%rd15, %rd44;
	mul.lo.s32 	%r25, %r65, %r1;
	mov.b32 	%r98, 0;
$L__BB0_17:
	mov.f32 	%f1, %f352;
	setp.lt.u32 	%p13, %r66, 4;
	add.s32 	%r84, %r98, %r25;
	mul.wide.s32 	%rd77, %r84, 4;
	add.s64 	%rd78, %rd13, %rd77;
	add.s64 	%rd79, %rd14, %rd77;
	ld.global.u32 	%r27, [%rd79];
	ld.global.u32 	%r85, [%rd78];
	mul.lo.s32 	%r28, %r85, %r66;
	mov.f32 	%f358, 0f00000000;
	mov.b32 	%r105, 0;
	@%p13 bra 	$L__BB0_36;
	add.s64 	%rd115, %rd2, 8;
	add.s64 	%rd114, %rd1, 8;
	mov.f32 	%f358, 0f00000000;
	mov.u32 	%r99, %r28;
	mov.u64 	%rd116, %rd11;
	mov.u64 	%rd117, %rd10;
	mov.u32 	%r100, %r24;
$L__BB0_19:
	mul.wide.s32 	%rd80, %r99, 4;
	add.s64 	%rd22, %rd12, %rd80;
	ld.local.f32 	%f85, [%rd117+-8];
	ld.global.f32 	%f86, [%rd22+-8];
	sub.f32 	%f348, %f85, %f86;
	st.local.f32 	[%rd116+-8], %f348;
	ld.global.f32 	%f4, [%rd115+-8];
	setp.gt.f32 	%p14, %f348, %f4;
	@%p14 bra 	$L__BB0_22;
	neg.f32 	%f87, %f4;
	setp.geu.f32 	%p15, %f348, %f87;
	@%p15 bra 	$L__BB0_23;
	ld.global.f32 	%f88, [%rd114+-8];
	add.f32 	%f348, %f88, %f348;
	st.local.f32 	[%rd116+-8], %f348;
	bra.uni 	$L__BB0_23;
$L__BB0_22:
	ld.global.f32 	%f89, [%rd114+-8];
	sub.f32 	%f348, %f348, %f89;
	st.local.f32 	[%rd116+-8], %f348;
$L__BB0_23:
	fma.rn.f32 	%f8, %f348, %f348, %f358;
	ld.local.f32 	%f90, [%rd117+-4];
	ld.global.f32 	%f91, [%rd22+-4];
	sub.f32 	%f349, %f90, %f91;
	st.local.f32 	[%rd116+-4], %f349;
	ld.global.f32 	%f10, [%rd115+-4];
	setp.gt.f32 	%p16, %f349, %f10;
	@%p16 bra 	$L__BB0_26;
	neg.f32 	%f92, %f10;
	setp.geu.f32 	%p17, %f349, %f92;
	@%p17 bra 	$L__BB0_27;
	ld.global.f32 	%f93, [%rd114+-4];
	add.f32 	%f349, %f93, %f349;
	st.local.f32 	[%rd116+-4], %f349;
	bra.uni 	$L__BB0_27;
$L__BB0_26:
	ld.global.f32 	%f94, [%rd114+-4];
	sub.f32 	%f349, %f349, %f94;
	st.local.f32 	[%rd116+-4], %f349;
$L__BB0_27:
	fma.rn.f32 	%f14, %f349, %f349, %f8;
	ld.local.f32 	%f95, [%rd117];
	ld.global.f32 	%f96, [%rd22];
	sub.f32 	%f350, %f95, %f96;
	st.local.f32 	[%rd116], %f350;
	ld.global.f32 	%f16, [%rd115];
	setp.gt.f32 	%p18, %f350, %f16;
	@%p18 bra 	$L__BB0_30;
	neg.f32 	%f97, %f16;
	setp.geu.f32 	%p19, %f350, %f97;
	@%p19 bra 	$L__BB0_31;
	ld.global.f32 	%f98, [%rd114];
	add.f32 	%f350, %f98, %f350;
	st.local.f32 	[%rd116], %f350;
	bra.uni 	$L__BB0_31;
$L__BB0_30:
	ld.global.f32 	%f99, [%rd114];
	sub.f32 	%f350, %f350, %f99;
	st.local.f32 	[%rd116], %f350;
$L__BB0_31:
	fma.rn.f32 	%f20, %f350, %f350, %f14;
	ld.local.f32 	%f100, [%rd117+4];
	ld.global.f32 	%f101, [%rd22+4];
	sub.f32 	%f351, %f100, %f101;
	st.local.f32 	[%rd116+4], %f351;
	ld.global.f32 	%f22, [%rd115+4];
	setp.gt.f32 	%p20, %f351, %f22;
	@%p20 bra 	$L__BB0_34;
	neg.f32 	%f102, %f22;
	setp.geu.f32 	%p21, %f351, %f102;
	@%p21 bra 	$L__BB0_35;
	ld.global.f32 	%f103, [%rd114+4];
	add.f32 	%f351, %f103, %f351;
	st.local.f32 	[%rd116+4], %f351;
	bra.uni 	$L__BB0_35;
$L__BB0_34:
	ld.global.f32 	%f104, [%rd114+4];
	sub.f32 	%f351, %f351, %f104;
	st.local.f32 	[%rd116+4], %f351;
$L__BB0_35:
	fma.rn.f32 	%f358, %f351, %f351, %f20;
	add.s32 	%r100, %r100, 4;
	add.s64 	%rd117, %rd117, 16;
	add.s64 	%rd116, %rd116, 16;
	add.s64 	%rd115, %rd115, 16;
	add.s32 	%r99, %r99, 4;
	add.s64 	%rd114, %rd114, 16;
	setp.eq.s32 	%p22, %r100, 0;
	mov.u32 	%r105, %r22;
	@%p22 bra 	$L__BB0_36;
	bra.uni 	$L__BB0_19;
$L__BB0_36:
	setp.eq.s32 	%p23, %r21, 0;
	@%p23 bra 	$L__BB0_84;
	mul.wide.u32 	%rd81, %r105, 4;
	add.s64 	%rd29, %rd8, %rd81;
	ld.local.f32 	%f105, [%rd29];
	add.s32 	%r86, %r105, %r28;
	mul.wide.s32 	%rd82, %r86, 4;
	add.s64 	%rd30, %rd3, %rd82;
	ld.global.f32 	%f106, [%rd30];
	sub.f32 	%f355, %f105, %f106;
	add.s64 	%rd31, %rd9, %rd81;
	st.local.f32 	[%rd31], %f355;
	add.s64 	%rd32, %rd2, %rd81;
	ld.global.f32 	%f34, [%rd32];
	setp.gt.f32 	%p24, %f355, %f34;
	add.s64 	%rd33, %rd1, %rd81;
	@%p24 bra 	$L__BB0_72;
	neg.f32 	%f107, %f34;
	setp.geu.f32 	%p25, %f355, %f107;
	@%p25 bra 	$L__BB0_73;
	ld.global.f32 	%f108, [%rd33];
	add.f32 	%f355, %f108, %f355;
	st.local.f32 	[%rd31], %f355;
	bra.uni 	$L__BB0_73;
$L__BB0_40:
	sqrt.rn.f32 	%f27, %f358;
	mul.wide.s32 	%rd83, %r27, 4;
	add.s64 	%rd84, %rd15, %rd83;
	ld.global.u32 	%r87, [%rd84];
	setp.eq.s32 	%p33, %r87, 0;
	@%p33 bra 	$L__BB0_43;
	setp.ne.s32 	%p34, %r87, 1;
	mov.f32 	%f352, %f1;
	@%p34 bra 	$L__BB0_44;
	mul.wide.s32 	%rd85, %r27, 4;
	add.s64 	%rd86, %rd5, %rd85;
	ld.global.f32 	%f121, [%rd86];
	add.f32 	%f122, %f121, %f121;
	mul.f32 	%f123, %f27, %f122;
	add.s64 	%rd87, %rd4, %rd85;
	ld.global.f32 	%f124, [%rd87];
	div.rn.f32 	%f125, %f27, %f124;
	mul.f32 	%f126, %f125, %f125;
	mov.f32 	%f127, 0f3F800000;
	sub.f32 	%f128, %f127, %f126;
	div.rn.f32 	%f129, %f123, %f128;
	div.rn.f32 	%f352, %f129, %f27;
	bra.uni 	$L__BB0_44;
$L__BB0_43:
	mul.wide.s32 	%rd88, %r27, 4;
	add.s64 	%rd89, %rd5, %rd88;
	ld.global.f32 	%f130, [%rd89];
	add.f32 	%f131, %f130, %f130;
	add.s64 	%rd90, %rd4, %rd88;
	ld.global.f32 	%f132, [%rd90];
	sub.f32 	%f133, %f27, %f132;
	mul.f32 	%f134, %f131, %f133;
	div.rn.f32 	%f352, %f134, %f27;
$L__BB0_44:
	setp.lt.u32 	%p35, %r66, 16;
	mov.b32 	%r103, 0;
	@%p35 bra 	$L__BB0_47;
	mov.b32 	%r101, 0;
$L__BB0_46:
	.pragma "nounroll";
	mul.wide.u32 	%rd91, %r101, 4;
	add.s64 	%rd92, %rd9, %rd91;
	ld.local.f32 	%f135, [%rd92];
	mul.f32 	%f136, %f352, %f135;
	add.s64 	%rd93, %rd7, %rd91;
	ld.local.f32 	%f137, [%rd93];
	sub.f32 	%f138, %f137, %f136;
	st.local.f32 	[%rd93], %f138;
	ld.local.f32 	%f139, [%rd92+4];
	mul.f32 	%f140, %f352, %f139;
	ld.local.f32 	%f141, [%rd93+4];
	sub.f32 	%f142, %f141, %f140;
	st.local.f32 	[%rd93+4], %f142;
	ld.local.f32 	%f143, [%rd92+8];
	mul.f32 	%f144, %f352, %f143;
	ld.local.f32 	%f145, [%rd93+8];
	sub.f32 	%f146, %f145, %f144;
	st.local.f32 	[%rd93+8], %f146;
	ld.local.f32 	%f147, [%rd92+12];
	mul.f32 	%f148, %f352, %f147;
	ld.local.f32 	%f149, [%rd93+12];
	sub.f32 	%f150, %f149, %f148;
	st.local.f32 	[%rd93+12], %f150;
	ld.local.f32 	%f151, [%rd92+16];
	mul.f32 	%f152, %f352, %f151;
	ld.local.f32 	%f153, [%rd93+16];
	sub.f32 	%f154, %f153, %f152;
	st.local.f32 	[%rd93+16], %f154;
	ld.local.f32 	%f155, [%rd92+20];
	mul.f32 	%f156, %f352, %f155;
	ld.local.f32 	%f157, [%rd93+20];
	sub.f32 	%f158, %f157, %f156;
	st.local.f32 	[%rd93+20], %f158;
	ld.local.f32 	%f159, [%rd92+24];
	mul.f32 	%f160, %f352, %f159;
	ld.local.f32 	%f161, [%rd93+24];
	sub.f32 	%f162, %f161, %f160;
	st.local.f32 	[%rd93+24], %f162;
	ld.local.f32 	%f163, [%rd92+28];
	mul.f32 	%f164, %f352, %f163;
	ld.local.f32 	%f165, [%rd93+28];
	sub.f32 	%f166, %f165, %f164;
	st.local.f32 	[%rd93+28], %f166;
	ld.local.f32 	%f167, [%rd92+32];
	mul.f32 	%f168, %f352, %f167;
	ld.local.f32 	%f169, [%rd93+32];
	sub.f32 	%f170, %f169, %f168;
	st.local.f32 	[%rd93+32], %f170;
	ld.local.f32 	%f171, [%rd92+36];
	mul.f32 	%f172, %f352, %f171;
	ld.local.f32 	%f173, [%rd93+36];
	sub.f32 	%f174, %f173, %f172;
	st.local.f32 	[%rd93+36], %f174;
	ld.local.f32 	%f175, [%rd92+40];
	mul.f32 	%f176, %f352, %f175;
	ld.local.f32 	%f177, [%rd93+40];
	sub.f32 	%f178, %f177, %f176;
	st.local.f32 	[%rd93+40], %f178;
	ld.local.f32 	%f179, [%rd92+44];
	mul.f32 	%f180, %f352, %f179;
	ld.local.f32 	%f181, [%rd93+44];
	sub.f32 	%f182, %f181, %f180;
	st.local.f32 	[%rd93+44], %f182;
	ld.local.f32 	%f183, [%rd92+48];
	mul.f32 	%f184, %f352, %f183;
	ld.local.f32 	%f185, [%rd93+48];
	sub.f32 	%f186, %f185, %f184;
	st.local.f32 	[%rd93+48], %f186;
	ld.local.f32 	%f187, [%rd92+52];
	mul.f32 	%f188, %f352, %f187;
	ld.local.f32 	%f189, [%rd93+52];
	sub.f32 	%f190, %f189, %f188;
	st.local.f32 	[%rd93+52], %f190;
	ld.local.f32 	%f191, [%rd92+56];
	mul.f32 	%f192, %f352, %f191;
	ld.local.f32 	%f193, [%rd93+56];
	sub.f32 	%f194, %f193, %f192;
	st.local.f32 	[%rd93+56], %f194;
	ld.local.f32 	%f195, [%rd92+60];
	mul.f32 	%f196, %f352, %f195;
	ld.local.f32 	%f197, [%rd93+60];
	sub.f32 	%f198, %f197, %f196;
	st.local.f32 	[%rd93+60], %f198;
	add.s32 	%r101, %r101, 16;
	setp.eq.s32 	%p36, %r101, %r23;
	mov.u32 	%r103, %r23;
	@%p36 bra 	$L__BB0_47;
	bra.uni 	$L__BB0_46;
$L__BB0_47:
	setp.eq.s32 	%p37, %r17, 0;
	@%p37 bra 	$L__BB0_57;
	setp.lt.u32 	%p38, %r18, 7;
	@%p38 bra 	$L__BB0_50;
	mul.wide.u32 	%rd94, %r103, 4;
	add.s64 	%rd95, %rd9, %rd94;
	ld.local.f32 	%f199, [%rd95];
	mul.f32 	%f200, %f352, %f199;
	add.s64 	%rd96, %rd7, %rd94;
	ld.local.f32 	%f201, [%rd96];
	sub.f32 	%f202, %f201, %f200;
	st.local.f32 	[%rd96], %f202;
	ld.local.f32 	%f203, [%rd95+4];
	mul.f32 	%f204, %f352, %f203;
	ld.local.f32 	%f205, [%rd96+4];
	sub.f32 	%f206, %f205, %f204;
	st.local.f32 	[%rd96+4], %f206;
	ld.local.f32 	%f207, [%rd95+8];
	mul.f32 	%f208, %f352, %f207;
	ld.local.f32 	%f209, [%rd96+8];
	sub.f32 	%f210, %f209, %f208;
	st.local.f32 	[%rd96+8], %f210;
	ld.local.f32 	%f211, [%rd95+12];
	mul.f32 	%f212, %f352, %f211;
	ld.local.f32 	%f213, [%rd96+12];
	sub.f32 	%f214, %f213, %f212;
	st.local.f32 	[%rd96+12], %f214;
	ld.local.f32 	%f215, [%rd95+16];
	mul.f32 	%f216, %f352, %f215;
	ld.local.f32 	%f217, [%rd96+16];
	sub.f32 	%f218, %f217, %f216;
	st.local.f32 	[%rd96+16], %f218;
	ld.local.f32 	%f219, [%rd95+20];
	mul.f32 	%f220, %f352, %f219;
	ld.local.f32 	%f221, [%rd96+20];
	sub.f32 	%f222, %f221, %f220;
	st.local.f32 	[%rd96+20], %f222;
	ld.local.f32 	%f223, [%rd95+24];
	mul.f32 	%f224, %f352, %f223;
	ld.local.f32 	%f225, [%rd96+24];
	sub.f32 	%f226, %f225, %f224;
	st.local.f32 	[%rd96+24], %f226;
	ld.local.f32 	%f227, [%rd95+28];
	mul.f32 	%f228, %f352, %f227;
	ld.local.f32 	%f229, [%rd96+28];
	sub.f32 	%f230, %f229, %f228;
	st.local.f32 	[%rd96+28], %f230;
	add.s32 	%r103, %r103, 8;
$L__BB0_50:
	setp.eq.s32 	%p39, %r19, 0;
	@%p39 bra 	$L__BB0_57;
	setp.lt.u32 	%p40, %r20, 3;
	@%p40 bra 	$L__BB0_53;
	mul.wide.u32 	%rd97, %r103, 4;
	add.s64 	%rd98, %rd9, %rd97;
	ld.local.f32 	%f231, [%rd98];
	mul.f32 	%f232, %f352, %f231;
	add.s64 	%rd99, %rd7, %rd97;
	ld.local.f32 	%f233, [%rd99];
	sub.f32 	%f234, %f233, %f232;
	st.local.f32 	[%rd99], %f234;
	ld.local.f32 	%f235, [%rd98+4];
	mul.f32 	%f236, %f352, %f235;
	ld.local.f32 	%f237, [%rd99+4];
	sub.f32 	%f238, %f237, %f236;
	st.local.f32 	[%rd99+4], %f238;
	ld.local.f32 	%f239, [%rd98+8];
	mul.f32 	%f240, %f352, %f239;
	ld.local.f32 	%f241, [%rd99+8];
	sub.f32 	%f242, %f241, %f240;
	st.local.f32 	[%rd99+8], %f242;
	ld.local.f32 	%f243, [%rd98+12];
	mul.f32 	%f244, %f352, %f243;
	ld.local.f32 	%f245, [%rd99+12];
	sub.f32 	%f246, %f245, %f244;
	st.local.f32 	[%rd99+12], %f246;
	add.s32 	%r103, %r103, 4;
$L__BB0_53:
	@%p23 bra 	$L__BB0_57;
	setp.eq.s32 	%p42, %r21, 1;
	mul.wide.u32 	%rd100, %r103, 4;
	add.s64 	%rd27, %rd9, %rd100;
	ld.local.f32 	%f247, [%rd27];
	mul.f32 	%f248, %f352, %f247;
	add.s64 	%rd28, %rd7, %rd100;
	ld.local.f32 	%f249, [%rd28];
	sub.f32 	%f250, %f249, %f248;
	st.local.f32 	[%rd28], %f250;
	@%p42 bra 	$L__BB0_57;
	setp.eq.s32 	%p43, %r21, 2;
	ld.local.f32 	%f251, [%rd27+4];
	mul.f32 	%f252, %f352, %f251;
	ld.local.f32 	%f253, [%rd28+4];
	sub.f32 	%f254, %f253, %f252;
	st.local.f32 	[%rd28+4], %f254;
	@%p43 bra 	$L__BB0_57;
	ld.local.f32 	%f255, [%rd27+8];
	mul.f32 	%f256, %f352, %f255;
	ld.local.f32 	%f257, [%rd28+8];
	sub.f32 	%f258, %f257, %f256;
	st.local.f32 	[%rd28+8], %f258;
$L__BB0_57:
	add.s32 	%r98, %r98, 1;
	setp.eq.s32 	%p44, %r98, %r16;
	@%p44 bra 	$L__BB0_58;
	bra.uni 	$L__BB0_17;
$L__BB0_58:
	setp.lt.s32 	%p45, %r66, 1;
	@%p45 bra 	$L__BB0_71;
	mul.lo.s32 	%r44, %r66, %r1;
	and.b32  	%r45, %r66, 15;
	setp.lt.u32 	%p46, %r66, 16;
	mov.b32 	%r110, 0;
	@%p46 bra 	$L__BB0_62;
	and.b32  	%r110, %r66, 2147483632;
	neg.s32 	%r108, %r110;
	add.s64 	%rd118, %rd7, 32;
	add.s64 	%rd35, %rd6, 32;
	mov.u32 	%r107, %r44;
$L__BB0_61:
	.pragma "nounroll";
	mul.wide.s32 	%rd101, %r107, 4;
	add.s64 	%rd102, %rd35, %rd101;
	ld.local.f32 	%f259, [%rd118+-32];
	ld.global.f32 	%f260, [%rd102+-32];
	add.f32 	%f261, %f259, %f260;
	st.global.f32 	[%rd102+-32], %f261;
	ld.local.f32 	%f262, [%rd118+-28];
	ld.global.f32 	%f263, [%rd102+-28];
	add.f32 	%f264, %f262, %f263;
	st.global.f32 	[%rd102+-28], %f264;
	ld.local.f32 	%f265, [%rd118+-24];
	ld.global.f32 	%f266, [%rd102+-24];
	add.f32 	%f267, %f265, %f266;
	st.global.f32 	[%rd102+-24], %f267;
	ld.local.f32 	%f268, [%rd118+-20];
	ld.global.f32 	%f269, [%rd102+-20];
	add.f32 	%f270, %f268, %f269;
	st.global.f32 	[%rd102+-20], %f270;
	ld.local.f32 	%f271, [%rd118+-16];
	ld.global.f32 	%f272, [%rd102+-16];
	add.f32 	%f273, %f271, %f272;
	st.global.f32 	[%rd102+-16], %f273;
	ld.local.f32 	%f274, [%rd118+-12];
	ld.global.f32 	%f275, [%rd102+-12];
	add.f32 	%f276, %f274, %f275;
	st.global.f32 	[%rd102+-12], %f276;
	ld.local.f32 	%f277, [%rd118+-8];
	ld.global.f32 	%f278, [%rd102+-8];
	add.f32 	%f279, %f277, %f278;
	st.global.f32 	[%rd102+-8], %f279;
	ld.local.f32 	%f280, [%rd118+-4];
	ld.global.f32 	%f281, [%rd102+-4];
	add.f32 	%f282, %f280, %f281;
	st.global.f32 	[%rd102+-4], %f282;
	ld.local.f32 	%f283, [%rd118];
	ld.global.f32 	%f284, [%rd102];
	add.f32 	%f285, %f283, %f284;
	st.global.f32 	[%rd102], %f285;
	ld.local.f32 	%f286, [%rd118+4];
	ld.global.f32 	%f287, [%rd102+4];
	add.f32 	%f288, %f286, %f287;
	st.global.f32 	[%rd102+4], %f288;
	ld.local.f32 	%f289, [%rd118+8];
	ld.global.f32 	%f290, [%rd102+8];
	add.f32 	%f291, %f289, %f290;
	st.global.f32 	[%rd102+8], %f291;
	ld.local.f32 	%f292, [%rd118+12];
	ld.global.f32 	%f293, [%rd102+12];
	add.f32 	%f294, %f292, %f293;
	st.global.f32 	[%rd102+12], %f294;
	ld.local.f32 	%f295, [%rd118+16];
	ld.global.f32 	%f296, [%rd102+16];
	add.f32 	%f297, %f295, %f296;
	st.global.f32 	[%rd102+16], %f297;
	ld.local.f32 	%f298, [%rd118+20];
	ld.global.f32 	%f299, [%rd102+20];
	add.f32 	%f300, %f298, %f299;
	st.global.f32 	[%rd102+20], %f300;
	ld.local.f32 	%f301, [%rd118+24];
	ld.global.f32 	%f302, [%rd102+24];
	add.f32 	%f303, %f301, %f302;
	st.global.f32 	[%rd102+24], %f303;
	ld.local.f32 	%f304, [%rd118+28];
	ld.global.f32 	%f305, [%rd102+28];
	add.f32 	%f306, %f304, %f305;
	st.global.f32 	[%rd102+28], %f306;
	add.s32 	%r108, %r108, 16;
	add.s64 	%rd118, %rd118, 64;
	add.s32 	%r107, %r107, 16;
	setp.ne.s32 	%p47, %r108, 0;
	@%p47 bra 	$L__BB0_61;
$L__BB0_62:
	setp.eq.s32 	%p48, %r45, 0;
	@%p48 bra 	$L__BB0_71;
	and.b32  	%r53, %r66, 7;
	setp.lt.u32 	%p49, %r45, 8;
	@%p49 bra 	$L__BB0_65;
	mul.wide.u32 	%rd103, %r110, 4;
	add.s64 	%rd104, %rd7, %rd103;
	ld.local.f32 	%f307, [%rd104];
	add.s32 	%r91, %r110, %r44;
	mul.wide.s32 	%rd105, %r91, 4;
	add.s64 	%rd106, %rd6, %rd105;
	ld.global.f32 	%f308, [%rd106];
	add.f32 	%f309, %f307, %f308;
	st.global.f32 	[%rd106], %f309;
	ld.local.f32 	%f310, [%rd104+4];
	ld.global.f32 	%f311, [%rd106+4];
	add.f32 	%f312, %f310, %f311;
	st.global.f32 	[%rd106+4], %f312;
	ld.local.f32 	%f313, [%rd104+8];
	ld.global.f32 	%f314, [%rd106+8];
	add.f32 	%f315, %f313, %f314;
	st.global.f32 	[%rd106+8], %f315;
	ld.local.f32 	%f316, [%rd104+12];
	ld.global.f32 	%f317, [%rd106+12];
	add.f32 	%f318, %f316, %f317;
	st.global.f32 	[%rd106+12], %f318;
	ld.local.f32 	%f319, [%rd104+16];
	ld.global.f32 	%f320, [%rd106+16];
	add.f32 	%f321, %f319, %f320;
	st.global.f32 	[%rd106+16], %f321;
	ld.local.f32 	%f322, [%rd104+20];
	ld.global.f32 	%f323, [%rd106+20];
	add.f32 	%f324, %f322, %f323;
	st.global.f32 	[%rd106+20], %f324;
	ld.local.f32 	%f325, [%rd104+24];
	ld.global.f32 	%f326, [%rd106+24];
	add.f32 	%f327, %f325, %f326;
	st.global.f32 	[%rd106+24], %f327;
	ld.local.f32 	%f328, [%rd104+28];
	ld.global.f32 	%f329, [%rd106+28];
	add.f32 	%f330, %f328, %f329;
	st.global.f32 	[%rd106+28], %f330;
	add.s32 	%r110, %r110, 8;
$L__BB0_65:
	setp.eq.s32 	%p50, %r53, 0;
	@%p50 bra 	$L__BB0_71;
	and.b32  	%r56, %r66, 3;
	setp.lt.u32 	%p51, %r53, 4;
	@%p51 bra 	$L__BB0_68;
	mul.wide.u32 	%rd107, %r110, 4;
	add.s64 	%rd108, %rd7, %rd107;
	ld.local.f32 	%f331, [%rd108];
	add.s32 	%r92, %r110, %r44;
	mul.wide.s32 	%rd109, %r92, 4;
	add.s64 	%rd110, %rd6, %rd109;
	ld.global.f32 	%f332, [%rd110];
	add.f32 	%f333, %f331, %f332;
	st.global.f32 	[%rd110], %f333;
	ld.local.f32 	%f334, [%rd108+4];
	ld.global.f32 	%f335, [%rd110+4];
	add.f32 	%f336, %f334, %f335;
	st.global.f32 	[%rd110+4], %f336;
	ld.local.f32 	%f337, [%rd108+8];
	ld.global.f32 	%f338, [%rd110+8];
	add.f32 	%f339, %f337, %f338;
	st.global.f32 	[%rd110+8], %f339;
	ld.local.f32 	%f340, [%rd108+12];
	ld.global.f32 	%f341, [%rd110+12];
	add.f32 	%f342, %f340, %f341;
	st.global.f32 	[%rd110+12], %f342;
	add.s32 	%r110, %r110, 4;
$L__BB0_68:
	setp.eq.s32 	%p52, %r56, 0;
	@%p52 bra 	$L__BB0_71;
	add.s32 	%r113, %r110, %r44;
	mul.wide.u32 	%rd111, %r110, 4;
	add.s64 	%rd119, %rd7, %rd111;
	neg.s32 	%r112, %r56;
$L__BB0_70:
	.pragma "nounroll";
	mul.wide.s32 	%rd112, %r113, 4;
	add.s64 	%rd113, %rd6, %rd112;
	ld.local.f32 	%f343, [%rd119];
	ld.global.f32 	%f344, [%rd113];
	add.f32 	%f345, %f343, %f344;
	st.global.f32 	[%rd113], %f345;
	add.s32 	%r113, %r113, 1;
	add.s64 	%rd119, %rd119, 4;
	add.s32 	%r112, %r112, 1;
	setp.ne.s32 	%p53, %r112, 0;
	@%p53 bra 	$L__BB0_70;
$L__BB0_71:
	ret;
$L__BB0_72:
	ld.global.f32 	%f109, [%rd33];
	sub.f32 	%f355, %f355, %f109;
	st.local.f32 	[%rd31], %f355;
$L__BB0_73:
	setp.eq.s32 	%p26, %r21, 1;
	fma.rn.f32 	%f358, %f355, %f355, %f358;
	@%p26 bra 	$L__BB0_84;
	ld.local.f32 	%f110, [%rd29+4];
	ld.global.f32 	%f111, [%rd30+4];
	sub.f32 	%f356, %f110, %f111;
	st.local.f32 	[%rd31+4], %f356;
	ld.global.f32 	%f40, [%rd32+4];
	setp.gt.f32 	%p27, %f356, %f40;
	@%p27 bra 	$L__BB0_77;
	neg.f32 	%f112, %f40;
	setp.geu.f32 	%p28, %f356, %f112;
	@%p28 bra 	$L__BB0_78;
	ld.global.f32 	%f113, [%rd33+4];
	add.f32 	%f356, %f113, %f356;
	st.local.f32 	[%rd31+4], %f356;
	bra.uni 	$L__BB0_78;
$L__BB0_77:
	ld.global.f32 	%f114, [%rd33+4];
	sub.f32 	%f356, %f356, %f114;
	st.local.f32 	[%rd31+4], %f356;
$L__BB0_78:
	setp.eq.s32 	%p29, %r21, 2;
	fma.rn.f32 	%f358, %f356, %f356, %f358;
	@%p29 bra 	$L__BB0_84;
	ld.local.f32 	%f115, [%rd29+8];
	ld.global.f32 	%f116, [%rd30+8];
	sub.f32 	%f357, %f115, %f116;
	st.local.f32 	[%rd31+8], %f357;
	ld.global.f32 	%f46, [%rd32+8];
	setp.gt.f32 	%p30, %f357, %f46;
	@%p30 bra 	$L__BB0_82;
	neg.f32 	%f117, %f46;
	setp.geu.f32 	%p31, %f357, %f117;
	@%p31 bra 	$L__BB0_83;
	ld.global.f32 	%f118, [%rd33+8];
	add.f32 	%f357, %f118, %f357;
	st.local.f32 	[%rd31+8], %f357;
	bra.uni 	$L__BB0_83;
$L__BB0_82:
	ld.global.f32 	%f119, [%rd33+8];
	sub.f32 	%f357, %f357, %f119;
	st.local.f32 	[%rd31+8], %f357;
$L__BB0_83:
	fma.rn.f32 	%f358, %f357, %f357, %f358;
$L__BB0_84:
	setp.gt.f32 	%p32, %f358, 0f38D1B717;
	mov.f32 	%f352, 0f00000000;
	@%p32 bra 	$L__BB0_40;
	bra.uni 	$L__BB0_44;

}
	// .globl	_Z18d_bondStressEnergyPiS_S_PfS0_S0_S0_S0_S0_S0_iiiiS_
.visible .entry _Z18d_bondStressEnergyPiS_S_PfS0_S0_S0_S0_S0_S0_iiiiS_(
	.param .u64 .ptr .align 1 _Z18d_bondStressEnergyPiS_S_PfS0_S0_S0_S0_S0_S0_iiiiS__param_0,
	.param .u64 .ptr .align 1 _Z18d_bondStressEnergyPiS_S_PfS0_S0_S0_S0_S0_S0_iiiiS__param_1,
	.param .u64 .ptr .align 1 _Z18d_bondStressEnergyPiS_S_PfS0_S0_S0_S0_S0_S0_iiiiS__param_2,
	.param .u64 .ptr .align 1 _Z18d_bondStressEnergyPiS_S_PfS0_S0_S0_S0_S0_S0_iiiiS__param_3,
	.param .u64 .ptr .align 1 _Z18d_bondStressEnergyPiS_S_PfS0_S0_S0_S0_S0_S0_iiiiS__param_4,
	.param .u64 .ptr .align 1 _Z18d_bondStressEnergyPiS_S_PfS0_S0_S0_S0_S0_S0_iiiiS__param_5,
	.param .u64 .ptr .align 1 _Z18d_bondStressEnergyPiS_S_PfS0_S0_S0_S0_S0_S0_iiiiS__param_6,
	.param .u64 .ptr .align 1 _Z18d_bondStressEnergyPiS_S_PfS0_S0_S0_S0_S0_S0_iiiiS__param_7,
	.param .u64 .ptr .align 1 _Z18d_bondStressEnergyPiS_S_PfS0_S0_S0_S0_S0_S0_iiiiS__param_8,
	.param .u64 .ptr .align 1 _Z18d_bondStressEnergyPiS_S_PfS0_S0_S0_S0_S0_S0_iiiiS__param_9,
	.param .u32 _Z18d_bondStressEnergyPiS_S_PfS0_S0_S0_S0_S0_S0_iiiiS__param_10,
	.param .u32 _Z18d_bondStressEnergyPiS_S_PfS0_S0_S0_S0_S0_S0_iiiiS__param_11,
	.param .u32 _Z18d_bondStressEnergyPiS_S_PfS0_S0_S0_S0_S0_S0_iiiiS__param_12,
	.param .u32 _Z18d_bondStressEnergyPiS_S_PfS0_S0_S0_S0_S0_S0_iiiiS__param_13,
	.param .u64 .ptr .align 1 _Z18d_bondStressEnergyPiS_S_PfS0_S0_S0_S0_S0_S0_iiiiS__param_14
)
{
	.local .align 4 .b8 	__local_depot1[24];
	.reg .b64 	%SP;
	.reg .b64 	%SPL;
	.reg .pred 	%p<59>;
	.reg .b32 	%r<103>;
	.reg .b32 	%f<235>;
	.reg .b64 	%rd<108>;

	mov.u64 	%SPL, __local_depot1;
	ld.param.u64 	%rd36, [_Z18d_bondStressEnergyPiS_S_PfS0_S0_S0_S0_S0_S0_iiiiS__param_2];
	ld.param.u64 	%rd37, [_Z18d_bondStressEnergyPiS_S_PfS0_S0_S0_S0_S0_S0_iiiiS__param_3];
	ld.param.u64 	%rd38, [_Z18d_bondStressEnergyPiS_S_PfS0_S0_S0_S0_S0_S0_iiiiS__param_4];
	ld.param.u64 	%rd39, [_Z18d_bondStressEnergyPiS_S_PfS0_S0_S0_S0_S0_S0_iiiiS__param_5];
	ld.param.u64 	%rd40, [_Z18d_bondStressEnergyPiS_S_PfS0_S0_S0_S0_S0_S0_iiiiS__param_7];
	ld.param.u64 	%rd41, [_Z18d_bondStressEnergyPiS_S_PfS0_S0_S0_S0_S0_S0_iiiiS__param_9];
	ld.param.u32 	%r48, [_Z18d_bondStressEnergyPiS_S_PfS0_S0_S0_S0_S0_S0_iiiiS__param_10];
	ld.param.u32 	%r46, [_Z18d_bondStressEnergyPiS_S_PfS0_S0_S0_S0_S0_S0_iiiiS__param_12];
	ld.param.u32 	%r47, [_Z18d_bondStressEnergyPiS_S_PfS0_S0_S0_S0_S0_S0_iiiiS__param_13];
	ld.param.u64 	%rd42, [_Z18d_bondStressEnergyPiS_S_PfS0_S0_S0_S0_S0_S0_iiiiS__param_14];
	cvta.to.global.u64 	%rd1, %rd41;
	cvta.to.global.u64 	%rd2, %rd39;
	cvta.to.global.u64 	%rd3, %rd40;
	cvta.to.global.u64 	%rd4, %rd38;
	cvta.to.global.u64 	%rd5, %rd37;
	cvta.to.global.u64 	%rd6, %rd42;
	cvta.to.global.u64 	%rd7, %rd36;
	add.u64 	%rd8, %SPL, 0;
	add.u64 	%rd9, %SPL, 12;
	mov.u32 	%r49, %ctaid.x;
	mov.u32 	%r50, %ntid.x;
	mov.u32 	%r51, %tid.x;
	mad.lo.s32 	%r1, %r49, %r50, %r51;
	setp.ge.s32 	%p1, %r1, %r48;
	@%p1 bra 	$L__BB1_93;
	setp.lt.s32 	%p2, %r47, 1;
	@%p2 bra 	$L__BB1_14;
	mul.lo.s32 	%r2, %r47, %r1;
	and.b32  	%r3, %r47, 15;
	setp.lt.u32 	%p3, %r47, 16;
	mov.b32 	%r90, 0;
	@%p3 bra 	$L__BB1_5;
	and.b32  	%r90, %r47, 2147483632;
	mov.b32 	%r88, 0;
$L__BB1_4:
	.pragma "nounroll";
	add.s32 	%r54, %r88, %r2;
	mul.wide.s32 	%rd45, %r54, 4;
	add.s64 	%rd46, %rd2, %rd45;
	ld.global.f32 	%f64, [%rd46];
	mul.wide.u32 	%rd47, %r88, 4;
	add.s64 	%rd48, %rd8, %rd47;
	st.local.f32 	[%rd48], %f64;
	ld.global.f32 	%f65, [%rd46+4];
	st.local.f32 	[%rd48+4], %f65;
	ld.global.f32 	%f66, [%rd46+8];
	st.local.f32 	[%rd48+8], %f66;
	ld.global.f32 	%f67, [%rd46+12];
	st.local.f32 	[%rd48+12], %f67;
	ld.global.f32 	%f68, [%rd46+16];
	st.local.f32 	[%rd48+16], %f68;
	ld.global.f32 	%f69, [%rd46+20];
	st.local.f32 	[%rd48+20], %f69;
	ld.global.f32 	%f70, [%rd46+24];
	st.local.f32 	[%rd48+24], %f70;
	ld.global.f32 	%f71, [%rd46+28];
	st.local.f32 	[%rd48+28], %f71;
	ld.global.f32 	%f72, [%rd46+32];
	st.local.f32 	[%rd48+32], %f72;
	ld.global.f32 	%f73, [%rd46+36];
	st.local.f32 	[%rd48+36], %f73;
	ld.global.f32 	%f74, [%rd46+40];
	st.local.f32 	[%rd48+40], %f74;
	ld.global.f32 	%f75, [%rd46+44];
	st.local.f32 	[%rd48+44], %f75;
	ld.global.f32 	%f76, [%rd46+48];
	st.local.f32 	[%rd48+48], %f76;
	ld.global.f32 	%f77, [%rd46+52];
	st.local.f32 	[%rd48+52], %f77;
	ld.global.f32 	%f78, [%rd46+56];
	st.local.f32 	[%rd48+56], %f78;
	ld.global.f32 	%f79, [%rd46+60];
	st.local.f32 	[%rd48+60], %f79;
	add.s32 	%r88, %r88, 16;
	setp.ne.s32 	%p4, %r88, %r90;
	@%p4 bra 	$L__BB1_4;
$L__BB1_5:
	setp.eq.s32 	%p5, %r3, 0;
	@%p5 bra 	$L__BB1_14;
	and.b32  	%r8, %r47, 7;
	setp.lt.u32 	%p6, %r3, 8;
	@%p6 bra 	$L__BB1_8;
	add.s32 	%r55, %r90, %r2;
	mul.wide.s32 	%rd49, %r55, 4;
	add.s64 	%rd50, %rd2, %rd49;
	ld.global.f32 	%f80, [%rd50];
	mul.wide.u32 	%rd51, %r90, 4;
	add.s64 	%rd52, %rd8, %rd51;
	st.local.f32 	[%rd52], %f80;
	ld.global.f32 	%f81, [%rd50+4];
	st.local.f32 	[%rd52+4], %f81;
	ld.global.f32 	%f82, [%rd50+8];
	st.local.f32 	[%rd52+8], %f82;
	ld.global.f32 	%f83, [%rd50+12];
	st.local.f32 	[%rd52+12], %f83;
	ld.global.f32 	%f84, [%rd50+16];
	st.local.f32 	[%rd52+16], %f84;
	ld.global.f32 	%f85, [%rd50+20];
	st.local.f32 	[%rd52+20], %f85;
	ld.global.f32 	%f86, [%rd50+24];
	st.local.f32 	[%rd52+24], %f86;
	ld.global.f32 	%f87, [%rd50+28];
	st.local.f32 	[%rd52+28], %f87;
	add.s32 	%r90, %r90, 8;
$L__BB1_8:
	setp.eq.s32 	%p7, %r8, 0;
	@%p7 bra 	$L__BB1_14;
	and.b32  	%r11, %r47, 3;
	setp.lt.u32 	%p8, %r8, 4;
	@%p8 bra 	$L__BB1_11;
	add.s32 	%r56, %r90, %r2;
	mul.wide.s32 	%rd53, %r56, 4;
	add.s64 	%rd54, %rd2, %rd53;
	ld.global.f32 	%f88, [%rd54];
	mul.wide.u32 	%rd55, %r90, 4;
	add.s64 	%rd56, %rd8, %rd55;
	st.local.f32 	[%rd56], %f88;
	ld.global.f32 	%f89, [%rd54+4];
	st.local.f32 	[%rd56+4], %f89;
	ld.global.f32 	%f90, [%rd54+8];
	st.local.f32 	[%rd56+8], %f90;
	ld.global.f32 	%f91, [%rd54+12];
	st.local.f32 	[%rd56+12], %f91;
	add.s32 	%r90, %r90, 4;
$L__BB1_11:
	setp.eq.s32 	%p9, %r11, 0;
	@%p9 bra 	$L__BB1_14;
	mov.b32 	%r93, 0;
$L__BB1_13:
	.pragma "nounroll";
	add.s32 	%r58, %r90, %r2;
	mul.wide.s32 	%rd57, %r58, 4;
	add.s64 	%rd58, %rd2, %rd57;
	ld.global.f32 	%f92, [%rd58];
	mul.wide.u32 	%rd59, %r90, 4;
	add.s64 	%rd60, %rd8, %rd59;
	st.local.f32 	[%rd60], %f92;
	add.s32 	%r90, %r90, 1;
	add.s32 	%r93, %r93, 1;
	setp.ne.s32 	%p10, %r93, %r11;
	@%p10 bra 	$L__BB1_13;
$L__BB1_14:
	ld.param.u64 	%rd101, [_Z18d_bondStressEnergyPiS_S_PfS0_S0_S0_S0_S0_S0_iiiiS__param_6];
	cvta.to.global.u64 	%rd61, %rd101;
	mul.wide.s32 	%rd62, %r1, 4;
	add.s64 	%rd10, %rd61, %rd62;
	mov.b32 	%r59, 0;
	st.global.u32 	[%rd10], %r59;
	setp.lt.s32 	%p11, %r46, 1;
	@%p11 bra 	$L__BB1_26;
	mul.lo.s32 	%r18, %r46, %r1;
	and.b32  	%r19, %r46, 7;
	setp.lt.u32 	%p12, %r46, 8;
	mov.b32 	%r94, 0;
	@%p12 bra 	$L__BB1_18;
	and.b32  	%r94, %r46, 2147483640;
	mov.b32 	%r101, 0;
$L__BB1_17:
	.pragma "nounroll";
	add.s32 	%r62, %r101, %r18;
	mul.wide.s32 	%rd63, %r62, 4;
	add.s64 	%rd64, %rd3, %rd63;
	mov.b32 	%r63, 0;
	st.global.u32 	[%rd64], %r63;
	st.global.u32 	[%rd64+4], %r63;
	st.global.u32 	[%rd64+8], %r63;
	st.global.u32 	[%rd64+12], %r63;
	st.global.u32 	[%rd64+16], %r63;
	st.global.u32 	[%rd64+20], %r63;
	st.global.u32 	[%rd64+24], %r63;
	st.global.u32 	[%rd64+28], %r63;
	add.s32 	%r101, %r101, 8;
	setp.eq.s32 	%p13, %r101, %r94;
	@%p13 bra 	$L__BB1_18;
	bra.uni 	$L__BB1_17;
$L__BB1_18:
	setp.eq.s32 	%p14, %r19, 0;
	@%p14 bra 	$L__BB1_26;
	and.b32  	%r22, %r46, 3;
	setp.lt.u32 	%p15, %r19, 4;
	@%p15 bra 	$L__BB1_21;
	add.s32 	%r64, %r94, %r18;
	mul.wide.s32 	%rd65, %r64, 4;
	add.s64 	%rd66, %rd3, %rd65;
	mov.b32 	%r65, 0;
	st.global.u32 	[%rd66], %r65;
	st.global.u32 	[%rd66+4], %r65;
	st.global.u32 	[%rd66+8], %r65;
	st.global.u32 	[%rd66+12], %r65;
	add.s32 	%r94, %r94, 4;
$L__BB1_21:
	setp.eq.s32 	%p16, %r22, 0;
	@%p16 bra 	$L__BB1_26;
	setp.eq.s32 	%p17, %r22, 1;
	@%p17 bra 	$L__BB1_24;
	add.s32 	%r66, %r94, %r18;
	mul.wide.s32 	%rd67, %r66, 4;
	add.s64 	%rd68, %rd3, %rd67;
	mov.b32 	%r67, 0;
	st.global.u32 	[%rd68], %r67;
	st.global.u32 	[%rd68+4], %r67;
	add.s32 	%r94, %r94, 2;
$L__BB1_24:
	and.b32  	%r68, %r46, 1;
	setp.eq.b32 	%p18, %r68, 1;
	not.pred 	%p19, %p18;
	@%p19 bra 	$L__BB1_26;
	add.s32 	%r69, %r94, %r18;
	mul.wide.s32 	%rd69, %r69, 4;
	add.s64 	%rd70, %rd3, %rd69;
	mov.b32 	%r70, 0;
	st.global.u32 	[%rd70], %r70;
$L__BB1_26:
	ld.param.u64 	%rd99, [_Z18d_bondStressEnergyPiS_S_PfS0_S0_S0_S0_S0_S0_iiiiS__param_0];
	cvta.to.global.u64 	%rd71, %rd99;
	add.s64 	%rd11, %rd71, %rd62;
	ld.global.u32 	%r71, [%rd11];
	setp.lt.s32 	%p20, %r71, 1;
	@%p20 bra 	$L__BB1_93;
	ld.param.u32 	%r87, [_Z18d_bondStressEnergyPiS_S_PfS0_S0_S0_S0_S0_S0_iiiiS__param_11];
	setp.gt.s32 	%p21, %r47, 0;
	mul.lo.s32 	%r27, %r87, %r1;
	mul.lo.s32 	%r72, %r46, %r1;
	mul.wide.s32 	%rd73, %r72, 4;
	add.s64 	%rd12, %rd3, %rd73;
	@%p21 bra 	$L__BB1_34;
	mov.b32 	%r102, 0;
$L__BB1_29:
	add.s32 	%r75, %r102, %r27;
	mul.wide.s32 	%rd74, %r75, 4;
	add.s64 	%rd75, %rd7, %rd74;
	ld.global.u32 	%r76, [%rd75];
	mul.wide.s32 	%rd76, %r76, 4;
	add.s64 	%rd77, %rd6, %rd76;
	ld.global.u32 	%r74, [%rd77];
	setp.eq.s32 	%p22, %r74, 1;
	@%p22 bra 	$L__BB1_88;
	setp.ne.s32 	%p23, %r74, 0;
	@%p23 bra 	$L__BB1_92;
	ld.global.f32 	%f107, [%rd12];
	add.f32 	%f108, %f107, 0f7FC00000;
	st.global.f32 	[%rd12], %f108;
	ld.global.f32 	%f109, [%rd12+4];
	add.f32 	%f110, %f109, 0f7FC00000;
	st.global.f32 	[%rd12+4], %f110;
	setp.eq.s32 	%p26, %r47, 3;
	@%p26 bra 	$L__BB1_87;
	setp.ne.s32 	%p27, %r47, 2;
	@%p27 bra 	$L__BB1_92;
	ld.global.f32 	%f119, [%rd12+8];
	add.f32 	%f120, %f119, 0f7FC00000;
	st.global.f32 	[%rd12+8], %f120;
	bra.uni 	$L__BB1_92;
$L__BB1_34:
	and.b32  	%r28, %r47, 3;
	mov.b32 	%r97, 0;
	add.s64 	%rd31, %rd9, 8;
	mov.u64 	%rd94, $str;
$L__BB1_35:
	ld.param.u64 	%rd100, [_Z18d_bondStressEnergyPiS_S_PfS0_S0_S0_S0_S0_S0_iiiiS__param_1];
	setp.lt.u32 	%p29, %r47, 4;
	add.s32 	%r80, %r97, %r27;
	cvta.to.global.u64 	%rd78, %rd100;
	mul.wide.s32 	%rd79, %r80, 4;
	add.s64 	%rd80, %rd78, %rd79;
	add.s64 	%rd81, %rd7, %rd79;
	ld.global.u32 	%r30, [%rd81];
	mul.wide.s32 	%rd82, %r30, 4;
	add.s64 	%rd83, %rd6, %rd82;
	ld.global.u32 	%r31, [%rd83];
	ld.global.u32 	%r81, [%rd80];
	mul.lo.s32 	%r32, %r81, %r47;
	mov.f32 	%f234, 0f00000000;
	mov.b32 	%r100, 0;
	@%p29 bra 	$L__BB1_54;
	ld.param.u64 	%rd102, [_Z18d_bondStressEnergyPiS_S_PfS0_S0_S0_S0_S0_S0_iiiiS__param_8];
	and.b32  	%r82, %r47, 2147483644;
	neg.s32 	%r99, %r82;
	add.s64 	%rd106, %rd9, 8;
	add.s64 	%rd107, %rd8, 8;
	add.s64 	%rd105, %rd1, 8;
	cvta.to.global.u64 	%rd84, %rd102;
	add.s64 	%rd104, %rd84, 8;
	mov.f32 	%f234, 0f00000000;
	mov.u32 	%r98, %r32;
$L__BB1_37:
	mul.wide.s32 	%rd85, %r98, 4;
	add.s64 	%rd86, %rd2, %rd85;
	add.s64 	%rd21, %rd86, 8;
	ld.local.f32 	%f125, [%rd107+-8];
	ld.global.f32 	%f126, [%rd86];
	sub.f32 	%f221, %f125, %f126;
	st.local.f32 	[%rd106+-8], %f221;
	ld.global.f32 	%f4, [%rd105+-8];
	mul.f32 	%f127, %f4, 0f3F000000;
	setp.gt.f32 	%p30, %f221, %f127;
	@%p30 bra 	$L__BB1_40;
	mul.f32 	%f128, %f4, 0fBF000000;
	setp.geu.f32 	%p31, %f221, %f128;
	@%p31 bra 	$L__BB1_41;
	ld.global.f32 	%f129, [%rd104+-8];
	add.f32 	%f221, %f129, %f221;
	st.local.f32 	[%rd106+-8], %f221;
	bra.uni 	$L__BB1_41;
$L__BB1_40:
	ld.global.f32 	%f130, [%rd104+-8];
	sub.f32 	%f221, %f221, %f130;
	st.local.f32 	[%rd106+-8], %f221;
$L__BB1_41:
	fma.rn.f32 	%f8, %f221, %f221, %f234;
	ld.local.f32 	%f131, [%rd107+-4];
	ld.global.f32 	%f132, [%rd21+-4];
	sub.f32 	%f222, %f131, %f132;
	st.local.f32 	[%rd106+-4], %f222;
	ld.global.f32 	%f10, [%rd105+-4];
	mul.f32 	%f133, %f10, 0f3F000000;
	setp.gt.f32 	%p32, %f222, %f133;
	@%p32 bra 	$L__BB1_44;
	mul.f32 	%f134, %f10, 0fBF000000;
	setp.geu.f32 	%p33, %f222, %f134;
	@%p33 bra 	$L__BB1_45;
	ld.global.f32 	%f135, [%rd104+-4];
	add.f32 	%f222, %f135, %f222;
	st.local.f32 	[%rd106+-4], %f222;
	bra.uni 	$L__BB1_45;
$L__BB1_44:
	ld.global.f32 	%f136, [%rd104+-4];
	sub.f32 	%f222, %f222, %f136;
	st.local.f32 	[%rd106+-4], %f222;
$L__BB1_45:
	fma.rn.f32 	%f14, %f222, %f222, %f8;
	ld.local.f32 	%f137, [%rd107];
	ld.global.f32 	%f138, [%rd21];
	sub.f32 	%f223, %f137, %f138;
	st.local.f32 	[%rd106], %f223;
	ld.global.f32 	%f16, [%rd105];
	mul.f32 	%f139, %f16, 0f3F000000;
	setp.gt.f32 	%p34, %f223, %f139;
	@%p34 bra 	$L__BB1_48;
	mul.f32 	%f140, %f16, 0fBF000000;
	setp.geu.f32 	%p35, %f223, %f140;
	@%p35 bra 	$L__BB1_49;
	ld.global.f32 	%f141, [%rd104];
	add.f32 	%f223, %f141, %f223;
	st.local.f32 	[%rd106], %f223;
	bra.uni 	$L__BB1_49;
$L__BB1_48:
	ld.global.f32 	%f142, [%rd104];
	sub.f32 	%f223, %f223, %f142;
	st.local.f32 	[%rd106], %f223;
$L__BB1_49:
	fma.rn.f32 	%f20, %f223, %f223, %f14;
	ld.local.f32 	%f143, [%rd107+4];
	ld.global.f32 	%f144, [%rd21+4];
	sub.f32 	%f224, %f143, %f144;
	st.local.f32 	[%rd106+4], %f224;
	ld.global.f32 	%f22, [%rd105+4];
	mul.f32 	%f145, %f22, 0f3F000000;
	setp.gt.f32 	%p36, %f224, %f145;
	@%p36 bra 	$L__BB1_52;
	mul.f32 	%f146, %f22, 0fBF000000;
	setp.geu.f32 	%p37, %f224, %f146;
	@%p37 bra 	$L__BB1_53;
	ld.global.f32 	%f147, [%rd104+4];
	add.f32 	%f224, %f147, %f224;
	st.local.f32 	[%rd106+4], %f224;
	bra.uni 	$L__BB1_53;
$L__BB1_52:
	ld.global.f32 	%f148, [%rd104+4];
	sub.f32 	%f224, %f224, %f148;
	st.local.f32 	[%rd106+4], %f224;
$L__BB1_53:
	and.b32  	%r100, %r47, 2147483644;
	fma.rn.f32 	%f234, %f224, %f224, %f20;
	add.s32 	%r99, %r99, 4;
	add.s64 	%rd107, %rd107, 16;
	add.s64 	%rd106, %rd106, 16;
	add.s64 	%rd105, %rd105, 16;
	add.s32 	%r98, %r98, 4;
	add.s64 	%rd104, %rd104, 16;
	setp.eq.s32 	%p38, %r99, 0;
	@%p38 bra 	$L__BB1_54;
	bra.uni 	$L__BB1_37;
$L__BB1_54:
	setp.eq.s32 	%p39, %r28, 0;
	@%p39 bra 	$L__BB1_86;
	ld.param.u64 	%rd103, [_Z18d_bondStressEnergyPiS_S_PfS0_S0_S0_S0_S0_S0_iiiiS__param_8];
	mul.wide.u32 	%rd87, %r100, 4;
	add.s64 	%rd26, %rd8, %rd87;
	ld.local.f32 	%f149, [%rd26];
	add.s32 	%r83, %r100, %r32;
	mul.wide.s32 	%rd88, %r83, 4;
	add.s64 	%rd27, %rd2, %rd88;
	ld.global.f32 	%f150, [%rd27];
	sub.f32 	%f231, %f149, %f150;
	add.s64 	%rd28, %rd9, %rd87;
	st.local.f32 	[%rd28], %f231;
	add.s64 	%rd29, %rd1, %rd87;
	ld.global.f32 	%f46, [%rd29];
	mul.f32 	%f151, %f46, 0f3F000000;
	setp.gt.f32 	%p40, %f231, %f151;
	cvta.to.global.u64 	%rd89, %rd103;
	add.s64 	%rd30, %rd89, %rd87;
	@%p40 bra 	$L__BB1_74;
	mul.f32 	%f152, %f46, 0fBF000000;
	setp.geu.f32 	%p41, %f231, %f152;
	@%p41 bra 	$L__BB1_75;
	ld.global.f32 	%f153, [%rd30];
	add.f32 	%f231, %f153, %f231;
	st.local.f32 	[%rd28], %f231;
	bra.uni 	$L__BB1_75;
$L__BB1_58:
	sqrt.rn.f32 	%f27, %f234;
	setp.eq.s32 	%p49, %r31, 0;
	@%p49 bra 	$L__BB1_68;
	setp.ne.s32 	%p50, %r31, 1;
	mov.f32 	%f227, %f228;
	@%p50 bra 	$L__BB1_62;
	mul.wide.s32 	%rd90, %r30, 4;
	add.s64 	%rd91, %rd5, %rd90;
	ld.global.f32 	%f168, [%rd91];
	div.rn.f32 	%f28, %f27, %f168;
	setp.geu.f32 	%p51, %f28, 0f3F800000;
	@%p51 bra 	$L__BB1_64;
	mul.f32 	%f169, %f28, %f28;
	mov.f32 	%f170, 0f3F800000;
	sub.f32 	%f171, %f170, %f169;
	rcp.rn.f32 	%f172, %f171;
	add.s64 	%rd93, %rd4, %rd90;
	ld.global.f32 	%f173, [%rd93];
	add.f32 	%f174, %f173, %f173;
	mul.f32 	%f228, %f174, %f172;
	ld.global.f32 	%f175, [%rd10];
	fma.rn.f32 	%f176, %f27, %f228, %f175;
	st.global.f32 	[%rd10], %f176;
	cvta.global.u64 	%rd95, %rd94;
	{ // callseq 0, 0
	.param .b64 param0;
	st.param.b64 	[param0], %rd95;
	.param .b64 param1;
	st.param.b64 	[param1], 0;
	.param .b32 retval0;
	call.uni (retval0), 
	vprintf, 
	(
	param0, 
	param1
	);
	ld.param.b32 	%r84, [retval0];
	} // callseq 0
	bra.uni 	$L__BB1_64;
$L__BB1_62:
	setp.eq.s32 	%p52, %r31, 0;
	@%p52 bra 	$L__BB1_69;
	setp.ne.s32 	%p53, %r31, 1;
	mov.f32 	%f228, %f227;
	@%p53 bra 	$L__BB1_73;
$L__BB1_64:
	neg.f32 	%f33, %f228;
	ld.local.f32 	%f185, [%rd9];
	mul.f32 	%f34, %f185, %f33;
	ld.global.f32 	%f186, [%rd12];
	fma.rn.f32 	%f187, %f185, %f34, %f186;
	st.global.f32 	[%rd12], %f187;
	ld.local.f32 	%f35, [%rd9+4];
	mul.f32 	%f36, %f35, %f33;
	ld.global.f32 	%f188, [%rd12+4];
	fma.rn.f32 	%f189, %f35, %f36, %f188;
	st.global.f32 	[%rd12+4], %f189;
	setp.eq.s32 	%p54, %r47, 2;
	@%p54 bra 	$L__BB1_67;
	setp.ne.s32 	%p55, %r47, 3;
	@%p55 bra 	$L__BB1_73;
	ld.local.f32 	%f190, [%rd31];
	mul.f32 	%f191, %f190, %f33;
	ld.global.f32 	%f192, [%rd12+8];
	fma.rn.f32 	%f193, %f190, %f191, %f192;
	st.global.f32 	[%rd12+8], %f193;
	ld.global.f32 	%f194, [%rd12+12];
	fma.rn.f32 	%f195, %f34, %f35, %f194;
	st.global.f32 	[%rd12+12], %f195;
	ld.global.f32 	%f196, [%rd12+16];
	fma.rn.f32 	%f197, %f34, %f190, %f196;
	st.global.f32 	[%rd12+16], %f197;
	ld.global.f32 	%f198, [%rd12+20];
	fma.rn.f32 	%f199, %f36, %f190, %f198;
	st.global.f32 	[%rd12+20], %f199;
	bra.uni 	$L__BB1_73;
$L__BB1_67:
	ld.global.f32 	%f200, [%rd12+8];
	fma.rn.f32 	%f201, %f34, %f35, %f200;
	st.global.f32 	[%rd12+8], %f201;
	bra.uni 	$L__BB1_73;
$L__BB1_68:
	mul.wide.s32 	%rd96, %r30, 4;
	add.s64 	%rd97, %rd5, %rd96;
	ld.global.f32 	%f177, [%rd97];
	sub.f32 	%f178, %f27, %f177;
	add.s64 	%rd98, %rd4, %rd96;
	ld.global.f32 	%f179, [%rd98];
	add.f32 	%f180, %f179, %f179;
	mul.f32 	%f181, %f178, %f180;
	div.rn.f32 	%f227, %f181, %f27;
	mul.f32 	%f182, %f179, %f178;
	ld.global.f32 	%f183, [%rd10];
	fma.rn.f32 	%f184, %f178, %f182, %f183;
	st.global.f32 	[%rd10], %f184;
$L__BB1_69:
	neg.f32 	%f38, %f227;
	ld.local.f32 	%f202, [%rd9];
	mul.f32 	%f39, %f202, %f38;
	ld.global.f32 	%f203, [%rd12];
	fma.rn.f32 	%f204, %f202, %f39, %f203;
	st.global.f32 	[%rd12], %f204;
	ld.local.f32 	%f40, [%rd9+4];
	mul.f32 	%f41, %f40, %f38;
	ld.global.f32 	%f205, [%rd12+4];
	fma.rn.f32 	%f206, %f40, %f41, %f205;
	st.global.f32 	[%rd12+4], %f206;
	setp.eq.s32 	%p56, %r47, 2;
	@%p56 bra 	$L__BB1_72;
	setp.ne.s32 	%p57, %r47, 3;
	mov.f32 	%f228, %f227;
	@%p57 bra 	$L__BB1_73;
	ld.local.f32 	%f207, [%rd31];
	mul.f32 	%f208, %f207, %f38;
	ld.global.f32 	%f209, [%rd12+8];
	fma.rn.f32 	%f210, %f207, %f208, %f209;
	st.global.f32 	[%rd12+8], %f210;
	ld.global.f32 	%f211, [%rd12+12];
	fma.rn.f32 	%f212, %f39, %f40, %f211;
	st.global.f32 	[%rd12+12], %f212;
	ld.global.f32 	%f213, [%rd12+16];
	fma.rn.f32 	%f214, %f39, %f207, %f213;
	st.global.f32 	[%rd12+16], %f214;
	ld.global.f32 	%f215, [%rd12+20];
	fma.rn.f32 	%f216, %f41, %f207, %f215;
	st.global.f32 	[%rd12+20], %f216;
	mov.f32 	%f228, %f227;
	bra.uni 	$L__BB1_73;
$L__BB1_72:
	ld.global.f32 	%f217, [%rd12+8];
	fma.rn.f32 	%f218, %f39, %f40, %f217;
	st.global.f32 	[%rd12+8], %f218;
	mov.f32 	%f228, %f227;
$L__BB1_73:
	add.s32 	%r97, %r97, 1;
	ld.global.u32 	%r86, [%rd11];
	setp.lt.s32 	%p58, %r97, %r86;
	@%p58 bra 	$L__BB1_35;
	bra.uni 	$L__BB1_93;
$L__BB1_74:
	ld.global.f32 	%f154, [%rd30];
	sub.f32 	%f231, %f231, %f154;
	st.local.f32 	[%rd28], %f231;
$L__BB1_75:
	setp.eq.s32 	%p42, %r28, 1;
	fma.rn.f32 	%f234, %f231, %f231, %f234;
	@%p42 bra 	$L__BB1_86;
	ld.local.f32 	%f155, [%rd26+4];
	ld.global.f32 	%f156, [%rd27+4];
	sub.f32 	%f232, %f155, %f156;
	st.local.f32 	[%rd28+4], %f232;
	ld.global.f32 	%f52, [%rd29+4];
	mul.f32 	%f157, %f52, 0f3F000000;
	setp.gt.f32 	%p43, %f232, %f157;
	@%p43 bra 	$L__BB1_79;
	mul.f32 	%f158, %f52, 0fBF000000;
	setp.geu.f32 	%p44, %f232, %f158;
	@%p44 bra 	$L__BB1_80;
	ld.global.f32 	%f159, [%rd30+4];
	add.f32 	%f232, %f159, %f232;
	st.local.f32 	[%rd28+4], %f232;
	bra.uni 	$L__BB1_80;
$L__BB1_79:
	ld.global.f32 	%f160, [%rd30+4];
	sub.f32 	%f232, %f232, %f160;
	st.local.f32 	[%rd28+4], %f232;
$L__BB1_80:
	setp.eq.s32 	%p45, %r28, 2;
	fma.rn.f32 	%f234, %f232, %f232, %f234;
	@%p45 bra 	$L__BB1_86;
	ld.local.f32 	%f161, [%rd26+8];
	ld.global.f32 	%f162, [%rd27+8];
	sub.f32 	%f233, %f161, %f162;
	st.local.f32 	[%rd28+8], %f233;
	ld.global.f32 	%f58, [%rd29+8];
	mul.f32 	%f163, %f58, 0f3F000000;
	setp.gt.f32 	%p46, %f233, %f163;
	@%p46 bra 	$L__BB1_84;
	mul.f32 	%f164, %f58, 0fBF000000;
	setp.geu.f32 	%p47, %f233, %f164;
	@%p47 bra 	$L__BB1_85;
	ld.global.f32 	%f165, [%rd30+8];
	add.f32 	%f233, %f165, %f233;
	st.local.f32 	[%rd28+8], %f233;
	bra.uni 	$L__BB1_85;
$L__BB1_84:
	ld.global.f32 	%f166, [%rd30+8];
	sub.f32 	%f233, %f233, %f166;
	st.local.f32 	[%rd28+8], %f233;
$L__BB1_85:
	fma.rn.f32 	%f234, %f233, %f233, %f234;
$L__BB1_86:
	setp.gt.f32 	%p48, %f234, 0f3727C5AC;
	mov.f32 	%f227, 0f00000000;
	@%p48 bra 	$L__BB1_58;
	bra.uni 	$L__BB1_62;
$L__BB1_87:
	ld.global.f32 	%f111, [%rd12+8];
	add.f32 	%f112, %f111, 0f7FC00000;
	st.global.f32 	[%rd12+8], %f112;
	ld.global.f32 	%f113, [%rd12+12];
	add.f32 	%f114, %f113, 0f7FC00000;
	st.global.f32 	[%rd12+12], %f114;
	ld.global.f32 	%f115, [%rd12+16];
	add.f32 	%f116, %f115, 0f7FC00000;
	st.global.f32 	[%rd12+16], %f116;
	ld.global.f32 	%f117, [%rd12+20];
	add.f32 	%f118, %f117, 0f7FC00000;
	st.global.f32 	[%rd12+20], %f118;
	bra.uni 	$L__BB1_92;
$L__BB1_88:
	ld.global.f32 	%f93, [%rd12];
	add.f32 	%f94, %f93, 0f7FC00000;
	st.global.f32 	[%rd12], %f94;
	ld.global.f32 	%f95, [%rd12+4];
	add.f32 	%f96, %f95, 0f7FC00000;
	st.global.f32 	[%rd12+4], %f96;
	setp.eq.s32 	%p24, %r47, 3;
	@%p24 bra 	$L__BB1_91;
	setp.ne.s32 	%p25, %r47, 2;
	@%p25 bra 	$L__BB1_92;
	ld.global.f32 	%f105, [%rd12+8];
	add.f32 	%f106, %f105, 0f7FC00000;
	st.global.f32 	[%rd12+8], %f106;
	bra.uni 	$L__BB1_92;
$L__BB1_91:
	ld.global.f32 	%f97, [%rd12+8];
	add.f32 	%f98, %f97, 0f7FC00000;
	st.global.f32 	[%rd12+8], %f98;
	ld.global.f32 	%f99, [%rd12+12];
	add.f32 	%f100, %f99, 0f7FC00000;
	st.global.f32 	[%rd12+12], %f100;
	ld.global.f32 	%f101, [%rd12+16];
	add.f32 	%f102, %f101, 0f7FC00000;
	st.global.f32 	[%rd12+16], %f102;
	ld.global.f32 	%f103, [%rd12+20];
	add.f32 	%f104, %f103, 0f7FC00000;
	st.global.f32 	[%rd12+20], %f104;
$L__BB1_92:
	add.s32 	%r102, %r102, 1;
	ld.global.u32 	%r77, [%rd11];
	setp.lt.s32 	%p28, %r102, %r77;
	@%p28 bra 	$L__BB1_29;
$L__BB1_93:
	ret;

}


// ===== COMPILED SASS (sm_100) =====

	.target	sm_100

	.elftype	@"ET_EXEC"


//--------------------- .note.nv.tkinfo           --------------------------
	.section	.note.nv.tkinfo,"",@"SHT_NOTE"
	.sectionflags	@"SHF_NOTE_NV_TKINFO"
	.tkinfo
        /*0018*/ 	.word	0x00000002
        /*0030*/ 	.string	""
        /*0030*/ 	.string	"ptxas"
        /*0030*/ 	.string	"Cuda compilation tools, release 13.0, V13.0.88"
        /*0030*/ 	.string	"Build cuda_13.0.r13.0/compiler.36424714_0"
        /*0030*/ 	.string	"-arch sm_100 -m 64 "



//--------------------- .note.nv.cuinfo           --------------------------
	.section	.note.nv.cuinfo,"",@"SHT_NOTE"
	.sectionflags	@"SHF_NOTE_NV_CUINFO"
        /*0018*/ 	.short	0x0002
        /*001a*/ 	.short	0x0064
        /*001c*/ 	.short	0x0082
	.zero		2


//--------------------- .nv.info                  --------------------------
	.section	.nv.info,"",@"SHT_CUDA_INFO"
	.align	4


	//----- nvinfo : EIATTR_REGCOUNT
	.align		4
        /*0000*/ 	.byte	0x04, 0x2f
        /*0002*/ 	.short	(.L_2 - .L_1)
	.align		4
.L_1:
        /*0004*/ 	.word	index@(_Z7d_bondsPiS_S_PfS0_S0_S0_S0_S0_iiiS_)
        /*0008*/ 	.word	0x00000028


	//----- nvinfo : EIATTR_FRAME_SIZE
	.align		4
.L_2:
        /*000c*/ 	.byte	0x04, 0x11
        /*000e*/ 	.short	(.L_4 - .L_3)
	.align		4
.L_3:
        /*0010*/ 	.word	index@($__internal_4_$__cuda_sm3x_div_rn_noftz_f32_slowpath)
        /*0014*/ 	.word	0x00000028


	//----- nvinfo : EIATTR_FRAME_SIZE
	.align		4
.L_4:
        /*0018*/ 	.byte	0x04, 0x11
        /*001a*/ 	.short	(.L_6 - .L_5)
	.align		4
.L_5:
        /*001c*/ 	.word	index@($__internal_3_$__cuda_sm20_sqrt_rn_f32_slowpath)
        /*0020*/ 	.word	0x00000028


	//----- nvinfo : EIATTR_FRAME_SIZE
	.align		4
.L_6:
        /*0024*/ 	.byte	0x04, 0x11
        /*0026*/ 	.short	(.L_8 - .L_7)
	.align		4
.L_7:
        /*0028*/ 	.word	index@(_Z7d_bondsPiS_S_PfS0_S0_S0_S0_S0_iiiS_)
        /*002c*/ 	.word	0x00000028


	//----- nvinfo : EIATTR_REGCOUNT
	.align		4
.L_8:
        /*0030*/ 	.byte	0x04, 0x2f
        /*0032*/ 	.short	(.L_10 - .L_9)
	.align		4
.L_9:
        /*0034*/ 	.word	index@(_Z18d_bondStressEnergyPiS_S_PfS0_S0_S0_S0_S0_S0_iiiiS_)
        /*0038*/ 	.word	0x0000001f


	//----- nvinfo : EIATTR_FRAME_SIZE
	.align		4
.L_10:
        /*003c*/ 	.byte	0x04, 0x11
        /*003e*/ 	.short	(.L_12 - .L_11)
	.align		4
.L_11:
        /*0040*/ 	.word	index@($__internal_2_$__cuda_sm3x_div_rn_noftz_f32_slowpath)
        /*0044*/ 	.word	0x00000018


	//----- nvinfo : EIATTR_FRAME_SIZE
	.align		4
.L_12:
        /*0048*/ 	.byte	0x04, 0x11
        /*004a*/ 	.short	(.L_14 - .L_13)
	.align		4
.L_13:
        /*004c*/ 	.word	index@($__internal_1_$__cuda_sm20_sqrt_rn_f32_slowpath)
        /*0050*/ 	.word	0x00000018


	//----- nvinfo : EIATTR_FRAME_SIZE
	.align		4
.L_14:
        /*0054*/ 	.byte	0x04, 0x11
        /*0056*/ 	.short	(.L_16 - .L_15)
	.align		4
.L_15:
        /*0058*/ 	.word	index@($__internal_0_$__cuda_sm20_rcp_rn_f32_slowpath)
        /*005c*/ 	.word	0x00000018


	//----- nvinfo : EIATTR_FRAME_SIZE
	.align		4
.L_16:
        /*0060*/ 	.byte	0x04, 0x11
        /*0062*/ 	.short	(.L_18 - .L_17)
	.align		4
.L_17:
        /*0064*/ 	.word	index@(_Z18d_bondStressEnergyPiS_S_PfS0_S0_S0_S0_S0_S0_iiiiS_)
        /*0068*/ 	.word	0x00000018


	//----- nvinfo : EIATTR_MIN_STACK_SIZE
	.align		4
.L_18:
        /*006c*/ 	.byte	0x04, 0x12
        /*006e*/ 	.short	(.L_20 - .L_19)
	.align		4
.L_19:
        /*0070*/ 	.word	index@(_Z18d_bondStressEnergyPiS_S_PfS0_S0_S0_S0_S0_S0_iiiiS_)
        /*0074*/ 	.word	0x00000018


	//----- nvinfo : EIATTR_MIN_STACK_SIZE
	.align		4
.L_20:
        /*0078*/ 	.byte	0x04, 0x12
        /*007a*/ 	.short	(.L_22 - .L_21)
	.align		4
.L_21:
        /*007c*/ 	.word	index@(_Z7d_bondsPiS_S_PfS0_S0_S0_S0_S0_iiiS_)
        /*0080*/ 	.word	0x00000028
.L_22:


//--------------------- .nv.compat                --------------------------
	.section	.nv.compat,"",@"SHT_CUDA_COMPAT_INFO"
	.align	4
        /*0000*/ 	.byte	0x02, 0x09, 0x00, 0x00, 0x02, 0x02, 0x01, 0x00, 0x02, 0x05, 0x05, 0x00, 0x03, 0x07, 0x01, 0x01
        /*0010*/ 	.byte	0x02, 0x03, 0x00, 0x00, 0x02, 0x06, 0x01, 0x00, 0x04, 0x0b, 0x08, 0x00, 0x01, 0x00, 0x00, 0x00
        /*0020*/ 	.byte	0x00, 0x00, 0x00, 0x00


//--------------------- .nv.info._Z18d_bondStressEnergyPiS_S_PfS0_S0_S0_S0_S0_S0_iiiiS_ --------------------------
	.section	.nv.info._Z18d_bondStressEnergyPiS_S_PfS0_S0_S0_S0_S0_S0_iiiiS_,"",@"SHT_CUDA_INFO"
	.sectionflags	@""
	.align	4


	//----- nvinfo : EIATTR_CUDA_API_VERSION
	.align		4
        /*0000*/ 	.byte	0x04, 0x37
        /*0002*/ 	.short	(.L_24 - .L_23)
.L_23:
        /*0004*/ 	.word	0x00000082


	//----- nvinfo : EIATTR_KPARAM_INFO
	.align		4
.L_24:
        /*0008*/ 	.byte	0x04, 0x17
        /*000a*/ 	.short	(.L_26 - .L_25)
.L_25:
        /*000c*/ 	.word	0x00000000
        /*0010*/ 	.short	0x000e
        /*0012*/ 	.short	0x0060
        /*0014*/ 	.byte	0x00, 0xf5, 0x21, 0x00


	//----- nvinfo : EIATTR_KPARAM_INFO
	.align		4
.L_26:
        /*0018*/ 	.byte	0x04, 0x17
        /*001a*/ 	.short	(.L_28 - .L_27)
.L_27:
        /*001c*/ 	.word	0x00000000
        /*0020*/ 	.short	0x000d
        /*0022*/ 	.short	0x005c
        /*0024*/ 	.byte	0x00, 0xf0, 0x11, 0x00


	//----- nvinfo : EIATTR_KPARAM_INFO
	.align		4
.L_28:
        /*0028*/ 	.byte	0x04, 0x17
        /*002a*/ 	.short	(.L_30 - .L_29)
.L_29:
        /*002c*/ 	.word	0x00000000
        /*0030*/ 	.short	0x000c
        /*0032*/ 	.short	0x0058
        /*0034*/ 	.byte	0x00, 0xf0, 0x11, 0x00


	//----- nvinfo : EIATTR_KPARAM_INFO
	.align		4
.L_30:
        /*0038*/ 	.byte	0x04, 0x17
        /*003a*/ 	.short	(.L_32 - .L_31)
.L_31:
        /*003c*/ 	.word	0x00000000
        /*0040*/ 	.short	0x000b
        /*0042*/ 	.short	0x0054
        /*0044*/ 	.byte	0x00, 0xf0, 0x11, 0x00


	//----- nvinfo : EIATTR_KPARAM_INFO
	.align		4
.L_32:
        /*0048*/ 	.byte	0x04, 0x17
        /*004a*/ 	.short	(.L_34 - .L_33)
.L_33:
        /*004c*/ 	.word	0x00000000
        /*0050*/ 	.short	0x000a
        /*0052*/ 	.short	0x0050
        /*0054*/ 	.byte	0x00, 0xf0, 0x11, 0x00


	//----- nvinfo : EIATTR_KPARAM_INFO
	.align		4
.L_34:
        /*0058*/ 	.byte	0x04, 0x17
        /*005a*/ 	.short	(.L_36 - .L_35)
.L_35:
        /*005c*/ 	.word	0x00000000
        /*0060*/ 	.short	0x0009
        /*0062*/ 	.short	0x0048
        /*0064*/ 	.byte	0x00, 0xf5, 0x21, 0x00


	//----- nvinfo : EIATTR_KPARAM_INFO
	.align		4
.L_36:
        /*0068*/ 	.byte	0x04, 0x17
        /*006a*/ 	.short	(.L_38 - .L_37)
.L_37:
        /*006c*/ 	.word	0x00000000
        /*0070*/ 	.short	0x0008
        /*0072*/ 	.short	0x0040
        /*0074*/ 	.byte	0x00, 0xf5, 0x21, 0x00


	//----- nvinfo : EIATTR_KPARAM_INFO
	.align		4
.L_38:
        /*0078*/ 	.byte	0x04, 0x17
        /*007a*/ 	.short	(.L_40 - .L_39)
.L_39:
        /*007c*/ 	.word	0x00000000
        /*0080*/ 	.short	0x0007
        /*0082*/ 	.short	0x0038
        /*0084*/ 	.byte	0x00, 0xf5, 0x21, 0x00


	//----- nvinfo : EIATTR_KPARAM_INFO
	.align		4
.L_40:
        /*0088*/ 	.byte	0x04, 0x17
        /*008a*/ 	.short	(.L_42 - .L_41)
.L_41:
        /*008c*/ 	.word	0x00000000
        /*0090*/ 	.short	0x0006
        /*0092*/ 	.short	0x0030
        /*0094*/ 	.byte	0x00, 0xf5, 0x21, 0x00


	//----- nvinfo : EIATTR_KPARAM_INFO
	.align		4
.L_42:
        /*0098*/ 	.byte	0x04, 0x17
        /*009a*/ 	.short	(.L_44 - .L_43)
.L_43:
        /*009c*/ 	.word	0x00000000
        /*00a0*/ 	.short	0x0005
        /*00a2*/ 	.short	0x0028
        /*00a4*/ 	.byte	0x00, 0xf5, 0x21, 0x00


	//----- nvinfo : EIATTR_KPARAM_INFO
	.align		4
.L_44:
        /*00a8*/ 	.byte	0x04, 0x17
        /*00aa*/ 	.short	(.L_46 - .L_45)
.L_45:
        /*00ac*/ 	.word	0x00000000
        /*00b0*/ 	.short	0x0004
        /*00b2*/ 	.short	0x0020
        /*00b4*/ 	.byte	0x00, 0xf5, 0x21, 0x00


	//----- nvinfo : EIATTR_KPARAM_INFO
	.align		4
.L_46:
        /*00b8*/ 	.byte	0x04, 0x17
        /*00ba*/ 	.short	(.L_48 - .L_47)
.L_47:
        /*00bc*/ 	.word	0x00000000
        /*00c0*/ 	.short	0x0003
        /*00c2*/ 	.short	0x0018
        /*00c4*/ 	.byte	0x00, 0xf5, 0x21, 0x00


	//----- nvinfo : EIATTR_KPARAM_INFO
	.align		4
.L_48:
        /*00c8*/ 	.byte	0x04, 0x17
        /*00ca*/ 	.short	(.L_50 - .L_49)
.L_49:
        /*00cc*/ 	.word	0x00000000
        /*00d0*/ 	.short	0x0002
        /*00d2*/ 	.short	0x0010
        /*00d4*/ 	.byte	0x00, 0xf5, 0x21, 0x00


	//----- nvinfo : EIATTR_KPARAM_INFO
	.align		4
.L_50:
        /*00d8*/ 	.byte	0x04, 0x17
        /*00da*/ 	.short	(.L_52 - .L_51)
.L_51:
        /*00dc*/ 	.word	0x00000000
        /*00e0*/ 	.short	0x0001
        /*00e2*/ 	.short	0x0008
        /*00e4*/ 	.byte	0x00, 0xf5, 0x21, 0x00


	//----- nvinfo : EIATTR_KPARAM_INFO
	.align		4
.L_52:
        /*00e8*/ 	.byte	0x04, 0x17
        /*00ea*/ 	.short	(.L_54 - .L_53)
.L_53:
        /*00ec*/ 	.word	0x00000000
        /*00f0*/ 	.short	0x0000
        /*00f2*/ 	.short	0x0000
        /*00f4*/ 	.byte	0x00, 0xf5, 0x21, 0x00


	//----- nvinfo : EIATTR_SPARSE_MMA_MASK
	.align		4
.L_54:
        /*00f8*/ 	.byte	0x03, 0x50
        /*00fa*/ 	.short	0x0000


	//----- nvinfo : EIATTR_MAXREG_COUNT
	.align		4
        /*00fc*/ 	.byte	0x03, 0x1b
        /*00fe*/ 	.short	0x00ff


	//----- nvinfo : EIATTR_EXTERNS
	.align		4
        /*0100*/ 	.byte	0x04, 0x0f
        /*0102*/ 	.short	(.L_56 - .L_55)


	//   ....[0]....
	.align		4
.L_55:
        /*0104*/ 	.word	index@(vprintf)


	//----- nvinfo : EIATTR_MERCURY_ISA_VERSION
	.align		4
.L_56:
        /*0108*/ 	.byte	0x03, 0x5f
        /*010a*/ 	.short	0x0101


	//----- nvinfo : EIATTR_VRC_CTA_INIT_COUNT
	.align		4
        /*010c*/ 	.byte	0x02, 0x4a
	.zero		1
	.zero		1


	//----- nvinfo : EIATTR_SYSCALL_OFFSETS
	.align		4
        /*0110*/ 	.byte	0x04, 0x46
        /*0112*/ 	.short	(.L_58 - .L_57)


	//   ....[0]....
.L_57:
        /*0114*/ 	.word	0x000020f0


	//----- nvinfo : EIATTR_EXIT_INSTR_OFFSETS
	.align		4
.L_58:
        /*0118*/ 	.byte	0x04, 0x1c
        /*011a*/ 	.short	(.L_60 - .L_59)


	//   ....[0]....
.L_59:
        /*011c*/ 	.word	0x00000080


	//   ....[1]....
        /*0120*/ 	.word	0x00000a60


	//   ....[2]....
        /*0124*/ 	.word	0x00000f50


	//   ....[3]....
        /*0128*/ 	.word	0x000027f0


	//----- nvinfo : EIATTR_CRS_STACK_SIZE
	.align		4
.L_60:
        /*012c*/ 	.byte	0x04, 0x1e
        /*012e*/ 	.short	(.L_62 - .L_61)
.L_61:
        /*0130*/ 	.word	0x00000000


	//----- nvinfo : EIATTR_CBANK_PARAM_SIZE
	.align		4
.L_62:
        /*0134*/ 	.byte	0x03, 0x19
        /*0136*/ 	.short	0x0068


	//----- nvinfo : EIATTR_PARAM_CBANK
	.align		4
        /*0138*/ 	.byte	0x04, 0x0a
        /*013a*/ 	.short	(.L_64 - .L_63)
	.align		4
.L_63:
        /*013c*/ 	.word	index@(.nv.constant0._Z18d_bondStressEnergyPiS_S_PfS0_S0_S0_S0_S0_S0_iiiiS_)
        /*0140*/ 	.short	0x0380
        /*0142*/ 	.short	0x0068


	//----- nvinfo : EIATTR_SW_WAR
	.align		4
.L_64:
        /*0144*/ 	.byte	0x04, 0x36
        /*0146*/ 	.short	(.L_66 - .L_65)
.L_65:
        /*0148*/ 	.word	0x00000008
.L_66:


//--------------------- .nv.info._Z7d_bondsPiS_S_PfS0_S0_S0_S0_S0_iiiS_ --------------------------
	.section	.nv.info._Z7d_bondsPiS_S_PfS0_S0_S0_S0_S0_iiiS_,"",@"SHT_CUDA_INFO"
	.sectionflags	@""
	.align	4


	//----- nvinfo : EIATTR_CUDA_API_VERSION
	.align		4
        /*0000*/ 	.byte	0x04, 0x37
        /*0002*/ 	.short	(.L_68 - .L_67)
.L_67:
        /*0004*/ 	.word	0x00000082


	//----- nvinfo : EIATTR_KPARAM_INFO
	.align		4
.L_68:
        /*0008*/ 	.byte	0x04, 0x17
        /*000a*/ 	.short	(.L_70 - .L_69)
.L_69:
        /*000c*/ 	.word	0x00000000
        /*0010*/ 	.short	0x000c
        /*0012*/ 	.short	0x0058
        /*0014*/ 	.byte	0x00, 0xf5, 0x21, 0x00


	//----- nvinfo : EIATTR_KPARAM_INFO
	.align		4
.L_70:
        /*0018*/ 	.byte	0x04, 0x17
        /*001a*/ 	.short	(.L_72 - .L_71)
.L_71:
        /*001c*/ 	.word	0x00000000
        /*0020*/ 	.short	0x000b
        /*0022*/ 	.short	0x0050
        /*0024*/ 	.byte	0x00, 0xf0, 0x11, 0x00


	//----- nvinfo : EIATTR_KPARAM_INFO
	.align		4
.L_72:
        /*0028*/ 	.byte	0x04, 0x17
        /*002a*/ 	.short	(.L_74 - .L_73)
.L_73:
        /*002c*/ 	.word	0x00000000
        /*0030*/ 	.short	0x000a
        /*0032*/ 	.short	0x004c
        /*0034*/ 	.byte	0x00, 0xf0, 0x11, 0x00


	//----- nvinfo : EIATTR_KPARAM_INFO
	.align		4
.L_74:
        /*0038*/ 	.byte	0x04, 0x17
        /*003a*/ 	.short	(.L_76 - .L_75)
.L_75:
        /*003c*/ 	.word	0x00000000
        /*0040*/ 	.short	0x0009
        /*0042*/ 	.short	0x0048
        /*0044*/ 	.byte	0x00, 0xf0, 0x11, 0x00


	//----- nvinfo : EIATTR_KPARAM_INFO
	.align		4
.L_76:
        /*0048*/ 	.byte	0x04, 0x17
        /*004a*/ 	.short	(.L_78 - .L_77)
.L_77:
        /*004c*/ 	.word	0x00000000
        /*0050*/ 	.short	0x0008
        /*0052*/ 	.short	0x0040
        /*0054*/ 	.byte	0x00, 0xf5, 0x21, 0x00


	//----- nvinfo : EIATTR_KPARAM_INFO
	.align		4
.L_78:
        /*0058*/ 	.byte	0x04, 0x17
        /*005a*/ 	.short	(.L_80 - .L_79)
.L_79:
        /*005c*/ 	.word	0x00000000
        /*0060*/ 	.short	0x0007
        /*0062*/ 	.short	0x0038
        /*0064*/ 	.byte	0x00, 0xf5, 0x21, 0x00


	//----- nvinfo : EIATTR_KPARAM_INFO
	.align		4
.L_80:
        /*0068*/ 	.byte	0x04, 0x17
        /*006a*/ 	.short	(.L_82 - .L_81)
.L_81:
        /*006c*/ 	.word	0x00000000
        /*0070*/ 	.short	0x0006
        /*0072*/ 	.short	0x0030
        /*0074*/ 	.byte	0x00, 0xf5, 0x21, 0x00


	//----- nvinfo : EIATTR_KPARAM_INFO
	.align		4
.L_82:
        /*0078*/ 	.byte	0x04, 0x17
        /*007a*/ 	.short	(.L_84 - .L_83)
.L_83:
        /*007c*/ 	.word	0x00000000
        /*0080*/ 	.short	0x0005
        /*0082*/ 	.short	0x0028
        /*0084*/ 	.byte	0x00, 0xf5, 0x21, 0x00


	//----- nvinfo : EIATTR_KPARAM_INFO
	.align		4
.L_84:
        /*0088*/ 	.byte	0x04, 0x17
        /*008a*/ 	.short	(.L_86 - .L_85)
.L_85:
        /*008c*/ 	.word	0x00000000
        /*0090*/ 	.short	0x0004
        /*0092*/ 	.short	0x0020
        /*0094*/ 	.byte	0x00, 0xf5, 0x21, 0x00


	//----- nvinfo : EIATTR_KPARAM_INFO
	.align		4
.L_86:
        /*0098*/ 	.byte	0x04, 0x17
        /*009a*/ 	.short	(.L_88 - .L_87)
.L_87:
        /*009c*/ 	.word	0x00000000
        /*00a0*/ 	.short	0x0003
        /*00a2*/ 	.short	0x0018
        /*00a4*/ 	.byte	0x00, 0xf5, 0x21, 0x00


	//----- nvinfo : EIATTR_KPARAM_INFO
	.align		4
.L_88:
        /*00a8*/ 	.byte	0x04, 0x17
        /*00aa*/ 	.short	(.L_90 - .L_89)
.L_89:
        /*00ac*/ 	.word	0x00000000
        /*00b0*/ 	.short	0x0002
        /*00b2*/ 	.short	0x0010
        /*00b4*/ 	.byte	0x00, 0xf5, 0x21, 0x00


	//----- nvinfo : EIATTR_KPARAM_INFO
	.align		4
.L_90:
        /*00b8*/ 	.byte	0x04, 0x17
        /*00ba*/ 	.short	(.L_92 - .L_91)
.L_91:
        /*00bc*/ 	.word	0x00000000
        /*00c0*/ 	.short	0x0001
        /*00c2*/ 	.short	0x0008
        /*00c4*/ 	.byte	0x00, 0xf5, 0x21, 0x00


	//----- nvinfo : EIATTR_KPARAM_INFO
	.align		4
.L_92:
        /*00c8*/ 	.byte	0x04, 0x17
        /*00ca*/ 	.short	(.L_94 - .L_93)
.L_93:
        /*00cc*/ 	.word	0x00000000
        /*00d0*/ 	.short	0x0000
        /*00d2*/ 	.short	0x0000
        /*00d4*/ 	.byte	0x00, 0xf5, 0x21, 0x00


	//----- nvinfo : EIATTR_SPARSE_MMA_MASK
	.align		4
.L_94:
        /*00d8*/ 	.byte	0x03, 0x50
        /*00da*/ 	.short	0x0000


	//----- nvinfo : EIATTR_MAXREG_COUNT
	.align		4
        /*00dc*/ 	.byte	0x03, 0x1b
        /*00de*/ 	.short	0x00ff


	//----- nvinfo : EIATTR_MERCURY_ISA_VERSION
	.align		4
        /*00e0*/ 	.byte	0x03, 0x5f
        /*00e2*/ 	.short	0x0101


	//----- nvinfo : EIATTR_VRC_CTA_INIT_COUNT
	.align		4
        /*00e4*/ 	.byte	0x02, 0x4a
	.zero		1
	.zero		1


	//----- nvinfo : EIATTR_EXIT_INSTR_OFFSETS
	.align		4
        /*00e8*/ 	.byte	0x04, 0x1c
        /*00ea*/ 	.short	(.L_96 - .L_95)


	//   ....[0]....
.L_95:
        /*00ec*/ 	.word	0x00000090


	//   ....[1]....
        /*00f0*/ 	.word	0x00000980


	//   ....[2]....
        /*00f4*/ 	.word	0x000026d0


	//   ....[3]....
        /*00f8*/ 	.word	0x00002bb0


	//   ....[4]....
        /*00fc*/ 	.word	0x00002e30


	//   ....[5]....
        /*0100*/ 	.word	0x00002fd0


	//   ....[6]....
        /*0104*/ 	.word	0x000030d0


	//----- nvinfo : EIATTR_CRS_STACK_SIZE
	.align		4
.L_96:
        /*0108*/ 	.byte	0x04, 0x1e
        /*010a*/ 	.short	(.L_98 - .L_97)
.L_97:
        /*010c*/ 	.word	0x00000000


	//----- nvinfo : EIATTR_CBANK_PARAM_SIZE
	.align		4
.L_98:
        /*0110*/ 	.byte	0x03, 0x19
        /*0112*/ 	.short	0x0060


	//----- nvinfo : EIATTR_PARAM_CBANK
	.align		4
        /*0114*/ 	.byte	0x04, 0x0a
        /*0116*/ 	.short	(.L_100 - .L_99)
	.align		4
.L_99:
        /*0118*/ 	.word	index@(.nv.constant0._Z7d_bondsPiS_S_PfS0_S0_S0_S0_S0_iiiS_)
        /*011c*/ 	.short	0x0380
        /*011e*/ 	.short	0x0060


	//----- nvinfo : EIATTR_SW_WAR
	.align		4
.L_100:
        /*0120*/ 	.byte	0x04, 0x36
        /*0122*/ 	.short	(.L_102 - .L_101)
.L_101:
        /*0124*/ 	.word	0x00000008
.L_102:


//--------------------- .nv.callgraph             --------------------------
	.section	.nv.callgraph,"",@"SHT_CUDA_CALLGRAPH"
	.align	4
	.sectionentsize	8
	.align		4
        /*0000*/ 	.word	0x00000000
	.align		4
        /*0004*/ 	.word	0xffffffff
	.align		4
        /*0008*/ 	.word	index@(_Z18d_bondStressEnergyPiS_S_PfS0_S0_S0_S0_S0_S0_iiiiS_)
	.align		4
        /*000c*/ 	.word	index@(vprintf)
	.align		4
        /*0010*/ 	.word	0x00000000
	.align		4
        /*0014*/ 	.word	0xfffffffe
	.align		4
        /*0018*/ 	.word	0x00000000
	.align		4
        /*001c*/ 	.word	0xfffffffd
	.align		4
        /*0020*/ 	.word	0x00000000
	.align		4
        /*0024*/ 	.word	0xfffffffc


//--------------------- .nv.constant4             --------------------------
	.section	.nv.constant4,"a",@progbits
	.align	8
	.align		8
.nv.constant4:
        /*0000*/ 	.dword	vprintf
	.align		8
        /*0008*/ 	.dword	$str


//--------------------- .text._Z18d_bondStressEnergyPiS_S_PfS0_S0_S0_S0_S0_S0_iiiiS_ --------------------------
	.section	.text._Z18d_bondStressEnergyPiS_S_PfS0_S0_S0_S0_S0_S0_iiiiS_,"ax",@progbits
	.align	128
        .global         _Z18d_bondStressEnergyPiS_S_PfS0_S0_S0_S0_S0_S0_iiiiS_
        .type           _Z18d_bondStressEnergyPiS_S_PfS0_S0_S0_S0_S0_S0_iiiiS_,@function
        .size           _Z18d_bondStressEnergyPiS_S_PfS0_S0_S0_S0_S0_S0_iiiiS_,(.L_x_154 - _Z18d_bondStressEnergyPiS_S_PfS0_S0_S0_S0_S0_S0_iiiiS_)
        .other          _Z18d_bondStressEnergyPiS_S_PfS0_S0_S0_S0_S0_S0_iiiiS_,@"STO_CUDA_ENTRY STV_DEFAULT"
_Z18d_bondStressEnergyPiS_S_PfS0_S0_S0_S0_S0_S0_iiiiS_:
.text._Z18d_bondStressEnergyPiS_S_PfS0_S0_S0_S0_S0_S0_iiiiS_:
[----:B------:R-:W0:Y:S01]  /*0000*/  LDC R1, c[0x0][0x37c] ;  /* 0x0000df00ff017b82 */ /* 0x000e220000000800 */
[----:B------:R-:W1:Y:S07]  /*0010*/  S2R R3, SR_TID.X ;  /* 0x0000000000037919 */ /* 0x000e6e0000002100 */
[----:B------:R-:W1:Y:S01]  /*0020*/  S2UR UR4, SR_CTAID.X ;  /* 0x00000000000479c3 */ /* 0x000e620000002500 */
[----:B------:R-:W2:Y:S01]  /*0030*/  LDCU UR5, c[0x0][0x3d0] ;  /* 0x00007a00ff0577ac */ /* 0x000ea20008000800 */
[----:B0-----:R-:W-:-:S06]  /*0040*/  IADD3 R1, PT, PT, R1, -0x18, RZ ;  /* 0xffffffe801017810 */ /* 0x001fcc0007ffe0ff */
[----:B------:R-:W1:Y:S02]  /*0050*/  LDC R24, c[0x0][0x360] ;  /* 0x0000d800ff187b82 */ /* 0x000e640000000800 */
[----:B-1----:R-:W-:-:S05]  /*0060*/  IMAD R24, R24, UR4, R3 ;  /* 0x0000000418187c24 */ /* 0x002fca000f8e0203 */
[----:B--2---:R-:W-:-:S13]  /*0070*/  ISETP.GE.AND P0, PT, R24, UR5, PT ;  /* 0x0000000518007c0c */ /* 0x004fda000bf06270 */
[----:B------:R-:W-:Y:S05]  /*0080*/  @P0 EXIT ;  /* 0x000000000000094d */ /* 0x000fea0003800000 */
[----:B------:R-:W0:Y:S01]  /*0090*/  LDCU UR5, c[0x0][0x3dc] ;  /* 0x00007b80ff0577ac */ /* 0x000e220008000800 */
[----:B------:R-:W1:Y:S01]  /*00a0*/  LDCU.64 UR36, c[0x0][0x358] ;  /* 0x00006b00ff2477ac */ /* 0x000e620008000a00 */
[----:B0-----:R-:W-:-:S09]  /*00b0*/  UISETP.GE.AND UP0, UPT, UR5, 0x1, UPT ;  /* 0x000000010500788c */ /* 0x001fd2000bf06270 */
[----:B-1----:R-:W-:Y:S05]  /*00c0*/  BRA.U !UP0, `(.L_x_0) ;  /* 0x00000005087c7547 */ /* 0x002fea000b800000 */
[----:B------:R-:W-:Y:S01]  /*00d0*/  UISETP.GE.U32.AND UP0, UPT, UR5, 0x10, UPT ;  /* 0x000000100500788c */ /* 0x000fe2000bf06070 */
[----:B------:R-:W-:Y:S01]  /*00e0*/  HFMA2 R0, -RZ, RZ, 0, 0 ;  /* 0x00000000ff007431 */ /* 0x000fe200000001ff */
[----:B------:R-:W-:-:S04]  /*00f0*/  ULOP3.LUT UR4, UR5, 0xf, URZ, 0xc0, !UPT ;  /* 0x0000000f05047892 */ /* 0x000fc8000f8ec0ff */
[----:B------:R-:W-:-:S03]  /*0100*/  UISETP.NE.AND UP1, UPT, UR4, URZ, UPT ;  /* 0x000000ff0400728c */ /* 0x000fc6000bf25270 */
[----:B------:R-:W-:Y:S08]  /*0110*/  BRA.U !UP0, `(.L_x_1) ;  /* 0x0000000108887547 */ /* 0x000ff0000b800000 */
[----:B------:R-:W-:Y:S01]  /*0120*/  ULOP3.LUT UR6, UR5, 0x7ffffff0, URZ, 0xc0, !UPT ;  /* 0x7ffffff005067892 */ /* 0x000fe2000f8ec0ff */
[----:B------:R-:W-:-:S05]  /*0130*/  MOV R5, RZ ;  /* 0x000000ff00057202 */ /* 0x000fca0000000f00 */
[----:B------:R-:W-:-:S07]  /*0140*/  IMAD.U32 R0, RZ, RZ, UR6 ;  /* 0x00000006ff007e24 */ /* 0x000fce000f8e00ff */
.L_x_2:
[----:B0-----:R-:W0:Y:S01]  /*0150*/  LDC.64 R2, c[0x0][0x3a8] ;  /* 0x0000ea00ff027b82 */ /* 0x001e220000000a00 */
[----:B------:R-:W-:-:S04]  /*0160*/  IMAD R7, R24, UR5, R5 ;  /* 0x0000000518077c24 */ /* 0x000fc8000f8e0205 */
[----:B0-----:R-:W-:-:S05]  /*0170*/  IMAD.WIDE R2, R7, 0x4, R2 ;  /* 0x0000000407027825 */ /* 0x001fca00078e0202 */
[----:B------:R-:W2:Y:S04]  /*0180*/  LDG.E R6, desc[UR36][R2.64] ;  /* 0x0000002402067981 */ /* 0x000ea8000c1e1900 */
[----:B------:R-:W2:Y:S04]  /*0190*/  LDG.E R7, desc[UR36][R2.64+0x4] ;  /* 0x0000042402077981 */ /* 0x000ea8000c1e1900 */
[----:B------:R-:W3:Y:S04]  /*01a0*/  LDG.E R8, desc[UR36][R2.64+0x8] ;  /* 0x0000082402087981 */ /* 0x000ee8000c1e1900 */
[----:B------:R-:W3:Y:S04]  /*01b0*/  LDG.E R9, desc[UR36][R2.64+0xc] ;  /* 0x00000c2402097981 */ /* 0x000ee8000c1e1900 */
[----:B------:R-:W4:Y:S04]  /*01c0*/  LDG.E R10, desc[UR36][R2.64+0x10] ;  /* 0x00001024020a7981 */ /* 0x000f28000c1e1900 */
[----:B------:R-:W4:Y:S04]  /*01d0*/  LDG.E R11, desc[UR36][R2.64+0x14] ;  /* 0x00001424020b7981 */ /* 0x000f28000c1e1900 */
[----:B------:R-:W5:Y:S04]  /*01e0*/  LDG.E R12, desc[UR36][R2.64+0x18] ;  /* 0x00001824020c7981 */ /* 0x000f68000c1e1900 */
        /* <DEDUP_REMOVED lines=8> */
[----:B------:R-:W5:Y:S01]  /*0270*/  LDG.E R21, desc[UR36][R2.64+0x3c] ;  /* 0x00003c2402157981 */ /* 0x000f62000c1e1900 */
[----:B------:R-:W-:-:S02]  /*0280*/  LEA R4, R5, R1, 0x2 ;  /* 0x0000000105047211 */ /* 0x000fc400078e10ff */
[----:B------:R-:W-:-:S04]  /*0290*/  IADD3 R5, PT, PT, R5, 0x10, RZ ;  /* 0x0000001005057810 */ /* 0x000fc80007ffe0ff */
[----:B------:R-:W-:Y:S01]  /*02a0*/  ISETP.NE.AND P0, PT, R5, R0, PT ;  /* 0x000000000500720c */ /* 0x000fe20003f05270 */
[----:B--2---:R0:W-:Y:S04]  /*02b0*/  STL.64 [R4], R6 ;  /* 0x0000000604007387 */ /* 0x0041e80000100a00 */
[----:B---3--:R0:W-:Y:S04]  /*02c0*/  STL.64 [R4+0x8], R8 ;  /* 0x0000080804007387 */ /* 0x0081e80000100a00 */
[----:B----4-:R0:W-:Y:S04]  /*02d0*/  STL.64 [R4+0x10], R10 ;  /* 0x0000100a04007387 */ /* 0x0101e80000100a00 */
[----:B-----5:R0:W-:Y:S04]  /*02e0*/  STL.64 [R4+0x18], R12 ;  /* 0x0000180c04007387 */ /* 0x0201e80000100a00 */
[----:B------:R0:W-:Y:S04]  /*02f0*/  STL.64 [R4+0x20], R14 ;  /* 0x0000200e04007387 */ /* 0x0001e80000100a00 */
[----:B------:R0:W-:Y:S04]  /*0300*/  STL.64 [R4+0x28], R16 ;  /* 0x0000281004007387 */ /* 0x0001e80000100a00 */
[----:B------:R0:W-:Y:S04]  /*0310*/  STL.64 [R4+0x30], R18 ;  /* 0x0000301204007387 */ /* 0x0001e80000100a00 */
[----:B------:R0:W-:Y:S01]  /*0320*/  STL.64 [R4+0x38], R20 ;  /* 0x0000381404007387 */ /* 0x0001e20000100a00 */
[----:B------:R-:W-:Y:S05]  /*0330*/  @P0 BRA `(.L_x_2) ;  /* 0xfffffffc00840947 */ /* 0x000fea000383ffff */
.L_x_1:
[----:B------:R-:W-:Y:S05]  /*0340*/  BRA.U !UP1, `(.L_x_0) ;  /* 0x0000000109dc7547 */ /* 0x000fea000b800000 */
[----:B------:R-:W-:Y:S02]  /*0350*/  UISETP.GE.U32.AND UP0, UPT, UR4, 0x8, UPT ;  /* 0x000000080400788c */ /* 0x000fe4000bf06070 */
[----:B------:R-:W-:-:S04]  /*0360*/  ULOP3.LUT UR6, UR5, 0x7, URZ, 0xc0, !UPT ;  /* 0x0000000705067892 */ /* 0x000fc8000f8ec0ff */
[----:B------:R-:W-:-:S03]  /*0370*/  UISETP.NE.AND UP1, UPT, UR6, URZ, UPT ;  /* 0x000000ff0600728c */ /* 0x000fc6000bf25270 */
[----:B------:R-:W-:Y:S08]  /*0380*/  BRA.U !UP0, `(.L_x_3) ;  /* 0x0000000108547547 */ /* 0x000ff0000b800000 */
[----:B------:R-:W1:Y:S01]  /*0390*/  LDC.64 R2, c[0x0][0x3a8] ;  /* 0x0000ea00ff027b82 */ /* 0x000e620000000a00 */
[----:B------:R-:W-:-:S04]  /*03a0*/  IMAD R5, R24, UR5, R0 ;  /* 0x0000000518057c24 */ /* 0x000fc8000f8e0200 */
[----:B-1----:R-:W-:-:S05]  /*03b0*/  IMAD.WIDE R2, R5, 0x4, R2 ;  /* 0x0000000405027825 */ /* 0x002fca00078e0202 */
[----:B0-----:R-:W2:Y:S04]  /*03c0*/  LDG.E R4, desc[UR36][R2.64] ;  /* 0x0000002402047981 */ /* 0x001ea8000c1e1900 */
[----:B------:R-:W3:Y:S04]  /*03d0*/  LDG.E R6, desc[UR36][R2.64+0x4] ;  /* 0x0000042402067981 */ /* 0x000ee8000c1e1900 */
[----:B------:R-:W4:Y:S04]  /*03e0*/  LDG.E R8, desc[UR36][R2.64+0x8] ;  /* 0x0000082402087981 */ /* 0x000f28000c1e1900 */
[----:B------:R-:W5:Y:S04]  /*03f0*/  LDG.E R10, desc[UR36][R2.64+0xc] ;  /* 0x00000c24020a7981 */ /* 0x000f68000c1e1900 */
[----:B------:R-:W5:Y:S04]  /*0400*/  LDG.E R12, desc[UR36][R2.64+0x10] ;  /* 0x00001024020c7981 */ /* 0x000f68000c1e1900 */
[----:B------:R-:W5:Y:S04]  /*0410*/  LDG.E R14, desc[UR36][R2.64+0x14] ;  /* 0x00001424020e7981 */ /* 0x000f68000c1e1900 */
[----:B------:R-:W5:Y:S04]  /*0420*/  LDG.E R16, desc[UR36][R2.64+0x18] ;  /* 0x0000182402107981 */ /* 0x000f68000c1e1900 */
[----:B------:R-:W5:Y:S01]  /*0430*/  LDG.E R18, desc[UR36][R2.64+0x1c] ;  /* 0x00001c2402127981 */ /* 0x000f62000c1e1900 */
[C---:B------:R-:W-:Y:S01]  /*0440*/  LEA R5, R0.reuse, R1, 0x2 ;  /* 0x0000000100057211 */ /* 0x040fe200078e10ff */
[----:B------:R-:W-:-:S04]  /*0450*/  VIADD R0, R0, 0x8 ;  /* 0x0000000800007836 */ /* 0x000fc80000000000 */
[----:B--2---:R1:W-:Y:S04]  /*0460*/  STL [R5], R4 ;  /* 0x0000000405007387 */ /* 0x0043e80000100800 */
[----:B---3--:R1:W-:Y:S04]  /*0470*/  STL [R5+0x4], R6 ;  /* 0x0000040605007387 */ /* 0x0083e80000100800 */
[----:B----4-:R1:W-:Y:S04]  /*0480*/  STL [R5+0x8], R8 ;  /* 0x0000080805007387 */ /* 0x0103e80000100800 */
[----:B-----5:R1:W-:Y:S04]  /*0490*/  STL [R5+0xc], R10 ;  /* 0x00000c0a05007387 */ /* 0x0203e80000100800 */
[----:B------:R1:W-:Y:S04]  /*04a0*/  STL [R5+0x10], R12 ;  /* 0x0000100c05007387 */ /* 0x0003e80000100800 */
[----:B------:R1:W-:Y:S04]  /*04b0*/  STL [R5+0x14], R14 ;  /* 0x0000140e05007387 */ /* 0x0003e80000100800 */
[----:B------:R1:W-:Y:S04]  /*04c0*/  STL [R5+0x18], R16 ;  /* 0x0000181005007387 */ /* 0x0003e80000100800 */
[----:B------:R1:W-:Y:S02]  /*04d0*/  STL [R5+0x1c], R18 ;  /* 0x00001c1205007387 */ /* 0x0003e40000100800 */
.L_x_3:
[----:B------:R-:W-:Y:S05]  /*04e0*/  BRA.U !UP1, `(.L_x_0) ;  /* 0x0000000109747547 */ /* 0x000fea000b800000 */
[----:B------:R-:W-:Y:S02]  /*04f0*/  UISETP.GE.U32.AND UP0, UPT, UR6, 0x4, UPT ;  /* 0x000000040600788c */ /* 0x000fe4000bf06070 */
[----:B------:R-:W-:-:S04]  /*0500*/  ULOP3.LUT UR7, UR5, 0x3, URZ, 0xc0, !UPT ;  /* 0x0000000305077892 */ /* 0x000fc8000f8ec0ff */
[----:B------:R-:W-:-:S03]  /*0510*/  UISETP.NE.AND UP1, UPT, UR7, URZ, UPT ;  /* 0x000000ff0700728c */ /* 0x000fc6000bf25270 */
[----:B------:R-:W-:Y:S08]  /*0520*/  BRA.U !UP0, `(.L_x_4) ;  /* 0x0000000108347547 */ /* 0x000ff0000b800000 */
[----:B------:R-:W2:Y:S01]  /*0530*/  LDC.64 R2, c[0x0][0x3a8] ;  /* 0x0000ea00ff027b82 */ /* 0x000ea20000000a00 */
[----:B-1----:R-:W-:-:S04]  /*0540*/  IMAD R5, R24, UR5, R0 ;  /* 0x0000000518057c24 */ /* 0x002fc8000f8e0200 */
[----:B--2---:R-:W-:-:S05]  /*0550*/  IMAD.WIDE R2, R5, 0x4, R2 ;  /* 0x0000000405027825 */ /* 0x004fca00078e0202 */
[----:B0-----:R-:W2:Y:S04]  /*0560*/  LDG.E R4, desc[UR36][R2.64] ;  /* 0x0000002402047981 */ /* 0x001ea8000c1e1900 */
[----:B------:R-:W3:Y:S04]  /*0570*/  LDG.E R6, desc[UR36][R2.64+0x4] ;  /* 0x0000042402067981 */ /* 0x000ee8000c1e1900 */
[----:B------:R-:W4:Y:S04]  /*0580*/  LDG.E R8, desc[UR36][R2.64+0x8] ;  /* 0x0000082402087981 */ /* 0x000f28000c1e1900 */
[----:B------:R-:W5:Y:S01]  /*0590*/  LDG.E R10, desc[UR36][R2.64+0xc] ;  /* 0x00000c24020a7981 */ /* 0x000f62000c1e1900 */
[----:B------:R-:W-:-:S02]  /*05a0*/  LEA R5, R0, R1, 0x2 ;  /* 0x0000000100057211 */ /* 0x000fc400078e10ff */
[----:B------:R-:W-:-:S03]  /*05b0*/  IADD3 R0, PT, PT, R0, 0x4, RZ ;  /* 0x0000000400007810 */ /* 0x000fc60007ffe0ff */
[----:B--2---:R2:W-:Y:S04]  /*05c0*/  STL [R5], R4 ;  /* 0x0000000405007387 */ /* 0x0045e80000100800 */
[----:B---3--:R2:W-:Y:S04]  /*05d0*/  STL [R5+0x4], R6 ;  /* 0x0000040605007387 */ /* 0x0085e80000100800 */
[----:B----4-:R2:W-:Y:S04]  /*05e0*/  STL [R5+0x8], R8 ;  /* 0x0000080805007387 */ /* 0x0105e80000100800 */
[----:B-----5:R2:W-:Y:S02]  /*05f0*/  STL [R5+0xc], R10 ;  /* 0x00000c0a05007387 */ /* 0x0205e40000100800 */
.L_x_4:
[----:B------:R-:W-:Y:S05]  /*0600*/  BRA.U !UP1, `(.L_x_0) ;  /* 0x00000001092c7547 */ /* 0x000fea000b800000 */
[----:B012---:R-:W0:Y:S01]  /*0610*/  LDC.64 R4, c[0x0][0x3a8] ;  /* 0x0000ea00ff047b82 */ /* 0x007e220000000a00 */
[----:B------:R-:W-:-:S05]  /*0620*/  UMOV UR4, URZ ;  /* 0x000000ff00047c82 */ /* 0x000fca0008000000 */
.L_x_5:
[----:B------:R-:W-:-:S04]  /*0630*/  IMAD R3, R24, UR5, R0 ;  /* 0x0000000518037c24 */ /* 0x000fc8000f8e0200 */
[----:B0--3--:R-:W-:-:S06]  /*0640*/  IMAD.WIDE R2, R3, 0x4, R4 ;  /* 0x0000000403027825 */ /* 0x009fcc00078e0204 */
[----:B------:R-:W2:Y:S01]  /*0650*/  LDG.E R2, desc[UR36][R2.64] ;  /* 0x0000002402027981 */ /* 0x000ea2000c1e1900 */
[C---:B------:R-:W-:Y:S01]  /*0660*/  LEA R7, R0.reuse, R1, 0x2 ;  /* 0x0000000100077211 */ /* 0x040fe200078e10ff */
[----:B------:R-:W-:Y:S01]  /*0670*/  UIADD3 UR4, UPT, UPT, UR4, 0x1, URZ ;  /* 0x0000000104047890 */ /* 0x000fe2000fffe0ff */
[----:B------:R-:W-:-:S03]  /*0680*/  VIADD R0, R0, 0x1 ;  /* 0x0000000100007836 */ /* 0x000fc60000000000 */
[----:B------:R-:W-:Y:S01]  /*0690*/  UISETP.NE.AND UP0, UPT, UR4, UR7, UPT ;  /* 0x000000070400728c */ /* 0x000fe2000bf05270 */
[----:B--2---:R3:W-:Y:S08]  /*06a0*/  STL [R7], R2 ;  /* 0x0000000207007387 */ /* 0x0047f00000100800 */
[----:B------:R-:W-:Y:S05]  /*06b0*/  BRA.U UP0, `(.L_x_5) ;  /* 0xfffffffd00dc7547 */ /* 0x000fea000b83ffff */
.L_x_0:
[----:B01----:R-:W0:Y:S08]  /*06c0*/  LDC.64 R18, c[0x0][0x3b0] ;  /* 0x0000ec00ff127b82 */ /* 0x003e300000000a00 */
[----:B------:R-:W1:Y:S01]  /*06d0*/  LDC R3, c[0x0][0x3d8] ;  /* 0x0000f600ff037b82 */ /* 0x000e620000000800 */
[----:B0-----:R-:W-:-:S05]  /*06e0*/  IMAD.WIDE R18, R24, 0x4, R18 ;  /* 0x0000000418127825 */ /* 0x001fca00078e0212 */
[----:B------:R0:W-:Y:S01]  /*06f0*/  STG.E desc[UR36][R18.64], RZ ;  /* 0x000000ff12007986 */ /* 0x0001e2000c101924 */
[----:B-1----:R-:W-:-:S13]  /*0700*/  ISETP.GE.AND P0, PT, R3, 0x1, PT ;  /* 0x000000010300780c */ /* 0x002fda0003f06270 */
[----:B0-----:R-:W-:Y:S05]  /*0710*/  @!P0 BRA `(.L_x_6) ;  /* 0x0000000000c08947 */ /* 0x001fea0003800000 */
[C---:B------:R-:W-:Y:S01]  /*0720*/  ISETP.GE.U32.AND P0, PT, R3.reuse, 0x8, PT ;  /* 0x000000080300780c */ /* 0x040fe20003f06070 */
[----:B------:R-:W-:Y:S01]  /*0730*/  HFMA2 R0, -RZ, RZ, 0, 0 ;  /* 0x00000000ff007431 */ /* 0x000fe200000001ff */
[----:B---3--:R-:W-:-:S04]  /*0740*/  LOP3.LUT R2, R3, 0x7, RZ, 0xc0, !PT ;  /* 0x0000000703027812 */ /* 0x008fc800078ec0ff */
[----:B------:R-:W-:-:S07]  /*0750*/  ISETP.NE.AND P1, PT, R2, RZ, PT ;  /* 0x000000ff0200720c */ /* 0x000fce0003f25270 */
[----:B------:R-:W-:Y:S06]  /*0760*/  @!P0 BRA `(.L_x_7) ;  /* 0x0000000000408947 */ /* 0x000fec0003800000 */
[----:B--2---:R-:W0:Y:S01]  /*0770*/  LDC.64 R6, c[0x0][0x3b8] ;  /* 0x0000ee00ff067b82 */ /* 0x004e220000000a00 */
[----:B------:R-:W-:Y:S01]  /*0780*/  LOP3.LUT R0, R3, 0x7ffffff8, RZ, 0xc0, !PT ;  /* 0x7ffffff803007812 */ /* 0x000fe200078ec0ff */
[----:B------:R-:W-:-:S06]  /*0790*/  UMOV UR4, URZ ;  /* 0x000000ff00047c82 */ /* 0x000fcc0008000000 */
.L_x_8:
[----:B-1----:R-:W-:Y:S01]  /*07a0*/  IMAD R5, R24, R3, UR4 ;  /* 0x0000000418057e24 */ /* 0x002fe2000f8e0203 */
[----:B------:R-:W-:-:S03]  /*07b0*/  UIADD3 UR4, UPT, UPT, UR4, 0x8, URZ ;  /* 0x0000000804047890 */ /* 0x000fc6000fffe0ff */
[----:B0-----:R-:W-:-:S03]  /*07c0*/  IMAD.WIDE R4, R5, 0x4, R6 ;  /* 0x0000000405047825 */ /* 0x001fc600078e0206 */
[----:B------:R-:W-:Y:S02]  /*07d0*/  ISETP.NE.AND P0, PT, R0, UR4, PT ;  /* 0x0000000400007c0c */ /* 0x000fe4000bf05270 */
[----:B------:R1:W-:Y:S04]  /*07e0*/  STG.E desc[UR36][R4.64], RZ ;  /* 0x000000ff04007986 */ /* 0x0003e8000c101924 */
[----:B------:R1:W-:Y:S04]  /*07f0*/  STG.E desc[UR36][R4.64+0x4], RZ ;  /* 0x000004ff04007986 */ /* 0x0003e8000c101924 */
[----:B------:R1:W-:Y:S04]  /*0800*/  STG.E desc[UR36][R4.64+0x8], RZ ;  /* 0x000008ff04007986 */ /* 0x0003e8000c101924 */
[----:B------:R1:W-:Y:S04]  /*0810*/  STG.E desc[UR36][R4.64+0xc], RZ ;  /* 0x00000cff04007986 */ /* 0x0003e8000c101924 */
[----:B------:R1:W-:Y:S04]  /*0820*/  STG.E desc[UR36][R4.64+0x10], RZ ;  /* 0x000010ff04007986 */ /* 0x0003e8000c101924 */
[----:B------:R1:W-:Y:S04]  /*0830*/  STG.E desc[UR36][R4.64+0x14], RZ ;  /* 0x000014ff04007986 */ /* 0x0003e8000c101924 */
[----:B------:R1:W-:Y:S04]  /*0840*/  STG.E desc[UR36][R4.64+0x18], RZ ;  /* 0x000018ff04007986 */ /* 0x0003e8000c101924 */
[----:B------:R1:W-:Y:S01]  /*0850*/  STG.E desc[UR36][R4.64+0x1c], RZ ;  /* 0x00001cff04007986 */ /* 0x0003e2000c101924 */
[----:B------:R-:W-:Y:S05]  /*0860*/  @P0 BRA `(.L_x_8) ;  /* 0xfffffffc00cc0947 */ /* 0x000fea000383ffff */
.L_x_7:
[----:B------:R-:W-:Y:S05]  /*0870*/  @!P1 BRA `(.L_x_6) ;  /* 0x0000000000689947 */ /* 0x000fea0003800000 */
[----:B------:R-:W-:Y:S02]  /*0880*/  ISETP.GE.U32.AND P0, PT, R2, 0x4, PT ;  /* 0x000000040200780c */ /* 0x000fe40003f06070 */
[----:B--2---:R-:W-:-:S04]  /*0890*/  LOP3.LUT R6, R3, 0x3, RZ, 0xc0, !PT ;  /* 0x0000000303067812 */ /* 0x004fc800078ec0ff */
[----:B------:R-:W-:-:S07]  /*08a0*/  ISETP.NE.AND P1, PT, R6, RZ, PT ;  /* 0x000000ff0600720c */ /* 0x000fce0003f25270 */
[----:B------:R-:W-:Y:S06]  /*08b0*/  @!P0 BRA `(.L_x_9) ;  /* 0x0000000000208947 */ /* 0x000fec0003800000 */
[----:B-1----:R-:W0:Y:S01]  /*08c0*/  LDC.64 R4, c[0x0][0x3b8] ;  /* 0x0000ee00ff047b82 */ /* 0x002e220000000a00 */
[----:B------:R-:W-:Y:S01]  /*08d0*/  IMAD R7, R24, R3, R0 ;  /* 0x0000000318077224 */ /* 0x000fe200078e0200 */
[----:B------:R-:W-:-:S03]  /*08e0*/  IADD3 R0, PT, PT, R0, 0x4, RZ ;  /* 0x0000000400007810 */ /* 0x000fc60007ffe0ff */
[----:B0-----:R-:W-:-:S05]  /*08f0*/  IMAD.WIDE R4, R7, 0x4, R4 ;  /* 0x0000000407047825 */ /* 0x001fca00078e0204 */
[----:B------:R0:W-:Y:S04]  /*0900*/  STG.E desc[UR36][R4.64], RZ ;  /* 0x000000ff04007986 */ /* 0x0001e8000c101924 */
[----:B------:R0:W-:Y:S04]  /*0910*/  STG.E desc[UR36][R4.64+0x4], RZ ;  /* 0x000004ff04007986 */ /* 0x0001e8000c101924 */
[----:B------:R0:W-:Y:S04]  /*0920*/  STG.E desc[UR36][R4.64+0x8], RZ ;  /* 0x000008ff04007986 */ /* 0x0001e8000c101924 */
[----:B------:R0:W-:Y:S02]  /*0930*/  STG.E desc[UR36][R4.64+0xc], RZ ;  /* 0x00000cff04007986 */ /* 0x0001e4000c101924 */
.L_x_9:
[----:B------:R-:W-:Y:S05]  /*0940*/  @!P1 BRA `(.L_x_6) ;  /* 0x0000000000349947 */ /* 0x000fea0003800000 */
[----:B------:R-:W-:Y:S02]  /*0950*/  LOP3.LUT R2, R3, 0x1, RZ, 0xc0, !PT ;  /* 0x0000000103027812 */ /* 0x000fe400078ec0ff */
[----:B------:R-:W-:Y:S02]  /*0960*/  ISETP.NE.AND P0, PT, R6, 0x1, PT ;  /* 0x000000010600780c */ /* 0x000fe40003f05270 */
[----:B------:R-:W-:-:S11]  /*0970*/  ISETP.NE.U32.AND P1, PT, R2, 0x1, PT ;  /* 0x000000010200780c */ /* 0x000fd60003f25070 */
[----:B01----:R-:W0:Y:S01]  /*0980*/  @P0 LDC.64 R4, c[0x0][0x3b8] ;  /* 0x0000ee00ff040b82 */ /* 0x003e220000000a00 */
[----:B------:R-:W-:Y:S01]  /*0990*/  @P0 IMAD R7, R24, R3, R0 ;  /* 0x0000000318070224 */ /* 0x000fe200078e0200 */
[----:B------:R-:W-:-:S05]  /*09a0*/  @P0 IADD3 R0, PT, PT, R0, 0x2, RZ ;  /* 0x0000000200000810 */ /* 0x000fca0007ffe0ff */
[----:B------:R-:W-:Y:S01]  /*09b0*/  @!P1 IMAD R11, R24, R3, R0 ;  /* 0x00000003180b9224 */ /* 0x000fe200078e0200 */
[----:B------:R-:W1:Y:S01]  /*09c0*/  @!P1 LDC.64 R8, c[0x0][0x3b8] ;  /* 0x0000ee00ff089b82 */ /* 0x000e620000000a00 */
[----:B0-----:R-:W-:-:S05]  /*09d0*/  @P0 IMAD.WIDE R6, R7, 0x4, R4 ;  /* 0x0000000407060825 */ /* 0x001fca00078e0204 */
[----:B------:R4:W-:Y:S01]  /*09e0*/  @P0 STG.E desc[UR36][R6.64], RZ ;  /* 0x000000ff06000986 */ /* 0x0009e2000c101924 */
[----:B-1----:R-:W-:-:S03]  /*09f0*/  @!P1 IMAD.WIDE R4, R11, 0x4, R8 ;  /* 0x000000040b049825 */ /* 0x002fc600078e0208 */
[----:B------:R4:W-:Y:S04]  /*0a00*/  @P0 STG.E desc[UR36][R6.64+0x4], RZ ;  /* 0x000004ff06000986 */ /* 0x0009e8000c101924 */
[----:B------:R4:W-:Y:S02]  /*0a10*/  @!P1 STG.E desc[UR36][R4.64], RZ ;  /* 0x000000ff04009986 */ /* 0x0009e4000c101924 */
.L_x_6:
[----:B012-4-:R-:W0:Y:S02]  /*0a20*/  LDC.64 R4, c[0x0][0x380] ;  /* 0x0000e000ff047b82 */ /* 0x017e240000000a00 */
[----:B0-----:R-:W-:-:S05]  /*0a30*/  IMAD.WIDE R4, R24, 0x4, R4 ;  /* 0x0000000418047825 */ /* 0x001fca00078e0204 */
[----:B------:R-:W2:Y:S02]  /*0a40*/  LDG.E R0, desc[UR36][R4.64] ;  /* 0x0000002404007981 */ /* 0x000ea4000c1e1900 */
[----:B--2---:R-:W-:-:S13]  /*0a50*/  ISETP.GE.AND P0, PT, R0, 0x1, PT ;  /* 0x000000010000780c */ /* 0x004fda0003f06270 */
[----:B------:R-:W-:Y:S05]  /*0a60*/  @!P0 EXIT ;  /* 0x000000000000894d */ /* 0x000fea0003800000 */
[----:B------:R-:W0:Y:S01]  /*0a70*/  LDC.64 R16, c[0x0][0x3b8] ;  /* 0x0000ee00ff107b82 */ /* 0x000e220000000a00 */
[----:B------:R-:W-:Y:S01]  /*0a80*/  UISETP.GT.AND UP0, UPT, UR5, URZ, UPT ;  /* 0x000000ff0500728c */ /* 0x000fe2000bf04270 */
[----:B------:R-:W-:-:S04]  /*0a90*/  IMAD R3, R24, R3, RZ ;  /* 0x0000000318037224 */ /* 0x000fc800078e02ff */
[----:B0-----:R-:W-:-:S04]  /*0aa0*/  IMAD.WIDE R16, R3, 0x4, R16 ;  /* 0x0000000403107825 */ /* 0x001fc800078e0210 */
[----:B------:R-:W-:Y:S05]  /*0ab0*/  BRA.U UP0, `(.L_x_10) ;  /* 0x0000000500287547 */ /* 0x000fea000b800000 */
[----:B---3--:R-:W0:Y:S01]  /*0ac0*/  LDC.64 R2, c[0x0][0x390] ;  /* 0x0000e400ff027b82 */ /* 0x008e220000000a00 */
[----:B------:R-:W-:Y:S01]  /*0ad0*/  IMAD.MOV.U32 R9, RZ, RZ, RZ ;  /* 0x000000ffff097224 */ /* 0x000fe200078e00ff */
[----:B------:R-:W1:Y:S01]  /*0ae0*/  LDCU UR5, c[0x0][0x3dc] ;  /* 0x00007b80ff0577ac */ /* 0x000e620008000800 */
[----:B------:R-:W2:Y:S05]  /*0af0*/  LDCU UR4, c[0x0][0x3d4] ;  /* 0x00007a80ff0477ac */ /* 0x000eaa0008000800 */
[----:B------:R-:W3:Y:S02]  /*0b00*/  LDC.64 R6, c[0x0][0x3e0] ;  /* 0x0000f800ff067b82 */ /* 0x000ee40000000a00 */
.L_x_16:
[----:B0-234-:R-:W-:-:S04]  /*0b10*/  IMAD R11, R24, UR4, R9 ;  /* 0x00000004180b7c24 */ /* 0x01dfc8000f8e0209 */
[----:B0-----:R-:W-:-:S06]  /*0b20*/  IMAD.WIDE R10, R11, 0x4, R2 ;  /* 0x000000040b0a7825 */ /* 0x001fcc00078e0202 */
[----:B------:R-:W3:Y:S02]  /*0b30*/  LDG.E R11, desc[UR36][R10.64] ;  /* 0x000000240a0b7981 */ /* 0x000ee4000c1e1900 */
[----:B---3--:R-:W-:-:S06]  /*0b40*/  IMAD.WIDE R12, R11, 0x4, R6 ;  /* 0x000000040b0c7825 */ /* 0x008fcc00078e0206 */
[----:B------:R-:W2:Y:S01]  /*0b50*/  LDG.E R12, desc[UR36][R12.64] ;  /* 0x000000240c0c7981 */ /* 0x000ea2000c1e1900 */
[----:B------:R-:W-:Y:S01]  /*0b60*/  BSSY.RECONVERGENT B0, `(.L_x_11) ;  /* 0x000003a000007945 */ /* 0x000fe20003800200 */
[----:B--2---:R-:W-:-:S13]  /*0b70*/  ISETP.NE.AND P0, PT, R12, 0x1, PT ;  /* 0x000000010c00780c */ /* 0x004fda0003f05270 */
[----:B------:R-:W-:Y:S05]  /*0b80*/  @!P0 BRA `(.L_x_12) ;  /* 0x0000000000748947 */ /* 0x000fea0003800000 */
[----:B------:R-:W-:-:S13]  /*0b90*/  ISETP.NE.AND P0, PT, R12, RZ, PT ;  /* 0x000000ff0c00720c */ /* 0x000fda0003f05270 */
[----:B------:R-:W-:Y:S05]  /*0ba0*/  @P0 BRA `(.L_x_13) ;  /* 0x0000000000d40947 */ /* 0x000fea0003800000 */
[----:B------:R-:W2:Y:S04]  /*0bb0*/  LDG.E R0, desc[UR36][R16.64] ;  /* 0x0000002410007981 */ /* 0x000ea8000c1e1900 */
[----:B------:R-:W3:Y:S01]  /*0bc0*/  LDG.E R8, desc[UR36][R16.64+0x4] ;  /* 0x0000042410087981 */ /* 0x000ee2000c1e1900 */
[----:B-1----:R-:W-:Y:S01]  /*0bd0*/  UISETP.NE.AND UP0, UPT, UR5, 0x3, UPT ;  /* 0x000000030500788c */ /* 0x002fe2000bf05270 */
[----:B--2---:R-:W-:Y:S01]  /*0be0*/  FADD R11, R0, +QNAN ;  /* 0x7fc00000000b7421 */ /* 0x004fe20000000000 */
[----:B---3--:R-:W-:-:S04]  /*0bf0*/  FADD R13, R8, +QNAN ;  /* 0x7fc00000080d7421 */ /* 0x008fc80000000000 */
[----:B------:R0:W-:Y:S04]  /*0c00*/  STG.E desc[UR36][R16.64], R11 ;  /* 0x0000000b10007986 */ /* 0x0001e8000c101924 */
[----:B------:R0:W-:Y:S01]  /*0c10*/  STG.E desc[UR36][R16.64+0x4], R13 ;  /* 0x0000040d10007986 */ /* 0x0001e2000c101924 */
[----:B------:R-:W-:Y:S05]  /*0c20*/  BRA.U !UP0, `(.L_x_14) ;  /* 0x0000000108187547 */ /* 0x000fea000b800000 */
[----:B------:R-:W-:-:S09]  /*0c30*/  UISETP.NE.AND UP0, UPT, UR5, 0x2, UPT ;  /* 0x000000020500788c */ /* 0x000fd2000bf05270 */
[----:B------:R-:W-:Y:S05]  /*0c40*/  BRA.U UP0, `(.L_x_13) ;  /* 0x0000000100ac7547 */ /* 0x000fea000b800000 */
[----:B------:R-:W0:Y:S02]  /*0c50*/  LDG.E R0, desc[UR36][R16.64+0x8] ;  /* 0x0000082410007981 */ /* 0x000e24000c1e1900 */
[----:B0-----:R-:W-:-:S05]  /*0c60*/  FADD R11, R0, +QNAN ;  /* 0x7fc00000000b7421 */ /* 0x001fca0000000000 */
[----:B------:R2:W-:Y:S01]  /*0c70*/  STG.E desc[UR36][R16.64+0x8], R11 ;  /* 0x0000080b10007986 */ /* 0x0005e2000c101924 */
[----:B------:R-:W-:Y:S05]  /*0c80*/  BRA `(.L_x_13) ;  /* 0x00000000009c7947 */ /* 0x000fea0003800000 */
.L_x_14:
[----:B0-----:R-:W2:Y:S04]  /*0c90*/  LDG.E R11, desc[UR36][R16.64+0x8] ;  /* 0x00000824100b7981 */ /* 0x001ea8000c1e1900 */
[----:B------:R-:W3:Y:S04]  /*0ca0*/  LDG.E R0, desc[UR36][R16.64+0xc] ;  /* 0x00000c2410007981 */ /* 0x000ee8000c1e1900 */
[----:B------:R-:W4:Y:S04]  /*0cb0*/  LDG.E R8, desc[UR36][R16.64+0x10] ;  /* 0x0000102410087981 */ /* 0x000f28000c1e1900 */
[----:B------:R-:W5:Y:S01]  /*0cc0*/  LDG.E R10, desc[UR36][R16.64+0x14] ;  /* 0x00001424100a7981 */ /* 0x000f62000c1e1900 */
[----:B--2---:R-:W-:Y:S01]  /*0cd0*/  FADD R11, R11, +QNAN ;  /* 0x7fc000000b0b7421 */ /* 0x004fe20000000000 */
[----:B---3--:R-:W-:-:S04]  /*0ce0*/  FADD R13, R0, +QNAN ;  /* 0x7fc00000000d7421 */ /* 0x008fc80000000000 */
[----:B------:R0:W-:Y:S01]  /*0cf0*/  STG.E desc[UR36][R16.64+0x8], R11 ;  /* 0x0000080b10007986 */ /* 0x0001e2000c101924 */
[----:B----4-:R-:W-:-:S03]  /*0d00*/  FADD R15, R8, +QNAN ;  /* 0x7fc00000080f7421 */ /* 0x010fc60000000000 */
[----:B------:R0:W-:Y:S01]  /*0d10*/  STG.E desc[UR36][R16.64+0xc], R13 ;  /* 0x00000c0d10007986 */ /* 0x0001e2000c101924 */
[----:B-----5:R-:W-:-:S03]  /*0d20*/  FADD R19, R10, +QNAN ;  /* 0x7fc000000a137421 */ /* 0x020fc60000000000 */
[----:B------:R0:W-:Y:S04]  /*0d30*/  STG.E desc[UR36][R16.64+0x10], R15 ;  /* 0x0000100f10007986 */ /* 0x0001e8000c101924 */
[----:B------:R0:W-:Y:S01]  /*0d40*/  STG.E desc[UR36][R16.64+0x14], R19 ;  /* 0x0000141310007986 */ /* 0x0001e2000c101924 */
[----:B------:R-:W-:Y:S05]  /*0d50*/  BRA `(.L_x_13) ;  /* 0x0000000000687947 */ /* 0x000fea0003800000 */
.L_x_12:
        /* <DEDUP_REMOVED lines=14> */
.L_x_15:
        /* <DEDUP_REMOVED lines=11> */
[----:B------:R3:W-:Y:S02]  /*0ef0*/  STG.E desc[UR36][R16.64+0x14], R19 ;  /* 0x0000141310007986 */ /* 0x0007e4000c101924 */
.L_x_13:
[----:B-1----:R-:W-:Y:S05]  /*0f00*/  BSYNC.RECONVERGENT B0 ;  /* 0x0000000000007941 */ /* 0x002fea0003800200 */
.L_x_11:
[----:B------:R-:W5:Y:S01]  /*0f10*/  LDG.E R0, desc[UR36][R4.64] ;  /* 0x0000002404007981 */ /* 0x000f62000c1e1900 */
[----:B------:R-:W-:-:S04]  /*0f20*/  IADD3 R9, PT, PT, R9, 0x1, RZ ;  /* 0x0000000109097810 */ /* 0x000fc80007ffe0ff */
[----:B-----5:R-:W-:-:S13]  /*0f30*/  ISETP.GE.AND P0, PT, R9, R0, PT ;  /* 0x000000000900720c */ /* 0x020fda0003f06270 */
[----:B------:R-:W-:Y:S05]  /*0f40*/  @!P0 BRA `(.L_x_16) ;  /* 0xfffffff800f08947 */ /* 0x000fea000383ffff */
[----:B------:R-:W-:Y:S05]  /*0f50*/  EXIT ;  /* 0x000000000000794d */ /* 0x000fea0003800000 */
.L_x_10:
[----:B------:R-:W-:Y:S01]  /*0f60*/  MOV R23, RZ ;  /* 0x000000ff00177202 */ /* 0x000fe20000000f00 */
[----:B------:R-:W-:-:S12]  /*0f70*/  ULOP3.LUT UR38, UR5, 0x3, URZ, 0xc0, !UPT ;  /* 0x0000000305267892 */ /* 0x000fd8000f8ec0ff */
.L_x_62:
[----:B0-2---:R-:W0:Y:S01]  /*0f80*/  LDC.64 R4, c[0x0][0x390] ;  /* 0x0000e400ff047b82 */ /* 0x005e220000000a00 */
[----:B-1----:R-:W1:Y:S07]  /*0f90*/  LDCU UR4, c[0x0][0x3d4] ;  /* 0x00007a80ff0477ac */ /* 0x002e6e0008000800 */
[----:B---3--:R-:W2:Y:S08]  /*0fa0*/  LDC.64 R2, c[0x0][0x388] ;  /* 0x0000e200ff027b82 */ /* 0x008eb00000000a00 */
[----:B------:R-:W3:Y:S01]  /*0fb0*/  LDC.64 R6, c[0x0][0x3e0] ;  /* 0x0000f800ff067b82 */ /* 0x000ee20000000a00 */
[----:B-1--4-:R-:W-:-:S04]  /*0fc0*/  IMAD R9, R24, UR4, R23 ;  /* 0x0000000418097c24 */ /* 0x012fc8000f8e0217 */
[----:B0-----:R-:W-:-:S03]  /*0fd0*/  IMAD.WIDE R4, R9, 0x4, R4 ;  /* 0x0000000409047825 */ /* 0x001fc600078e0204 */
[----:B------:R-:W0:Y:S02]  /*0fe0*/  LDC R11, c[0x0][0x3dc] ;  /* 0x0000f700ff0b7b82 */ /* 0x000e240000000800 */
[----:B------:R-:W3:Y:S01]  /*0ff0*/  LDG.E R8, desc[UR36][R4.64] ;  /* 0x0000002404087981 */ /* 0x000ee2000c1e1900 */
[----:B--2---:R-:W-:-:S06]  /*1000*/  IMAD.WIDE R2, R9, 0x4, R2 ;  /* 0x0000000409027825 */ /* 0x004fcc00078e0202 */
[----:B------:R-:W2:Y:S01]  /*1010*/  LDG.E R2, desc[UR36][R2.64] ;  /* 0x0000002402027981 */ /* 0x000ea2000c1e1900 */
[----:B---3--:R-:W-:-:S05]  /*1020*/  IMAD.WIDE R6, R8, 0x4, R6 ;  /* 0x0000000408067825 */ /* 0x008fca00078e0206 */
[----:B------:R1:W5:Y:S01]  /*1030*/  LDG.E R9, desc[UR36][R6.64] ;  /* 0x0000002406097981 */ /* 0x000362000c1e1900 */
[----:B0-----:R-:W-:Y:S01]  /*1040*/  ISETP.GE.U32.AND P0, PT, R11, 0x4, PT ;  /* 0x000000040b00780c */ /* 0x001fe20003f06070 */
[----:B------:R-:W-:Y:S02]  /*1050*/  HFMA2 R0, -RZ, RZ, 0, 0 ;  /* 0x00000000ff007431 */ /* 0x000fe400000001ff */
[----:B------:R-:W-:Y:S02]  /*1060*/  IMAD.MOV.U32 R14, RZ, RZ, RZ ;  /* 0x000000ffff0e7224 */ /* 0x000fe400078e00ff */
[----:B--2---:R-:W-:-:S08]  /*1070*/  IMAD R10, R2, R11, RZ ;  /* 0x0000000b020a7224 */ /* 0x004fd000078e02ff */
[----:B-1----:R-:W-:Y:S05]  /*1080*/  @!P0 BRA `(.L_x_17) ;  /* 0x0000000400c48947 */ /* 0x002fea0003800000 */
[----:B------:R-:W0:Y:S01]  /*1090*/  LDCU.128 UR4, c[0x0][0x3c0] ;  /* 0x00007800ff0477ac */ /* 0x000e220008000c00 */
[----:B------:R-:W-:Y:S01]  /*10a0*/  LOP3.LUT R14, R11, 0x7ffffffc, RZ, 0xc0, !PT ;  /* 0x7ffffffc0b0e7812 */ /* 0x000fe200078ec0ff */
[----:B------:R-:W-:Y:S01]  /*10b0*/  BSSY.RECONVERGENT B0, `(.L_x_17) ;  /* 0x000006e000007945 */ /* 0x000fe20003800200 */
[C---:B------:R-:W-:Y:S01]  /*10c0*/  IADD3 R13, PT, PT, R1.reuse, 0x14, RZ ;  /* 0x00000014010d7810 */ /* 0x040fe20007ffe0ff */
[----:B------:R-:W-:Y:S01]  /*10d0*/  IMAD.MOV.U32 R11, RZ, RZ, R10 ;  /* 0x000000ffff0b7224 */ /* 0x000fe200078e000a */
[----:B------:R-:W-:Y:S02]  /*10e0*/  IADD3 R12, PT, PT, R1, 0x8, RZ ;  /* 0x00000008010c7810 */ /* 0x000fe40007ffe0ff */
[----:B------:R-:W-:Y:S02]  /*10f0*/  MOV R0, RZ ;  /* 0x000000ff00007202 */ /* 0x000fe40000000f00 */
[----:B------:R-:W-:Y:S01]  /*1100*/  IADD3 R20, PT, PT, -R14, RZ, RZ ;  /* 0x000000ff0e147210 */ /* 0x000fe20007ffe1ff */
[----:B0-----:R-:W-:-:S02]  /*1110*/  UIADD3 UR6, UP0, UPT, UR6, 0x8, URZ ;  /* 0x0000000806067890 */ /* 0x001fc4000ff1e0ff */
[----:B------:R-:W-:Y:S02]  /*1120*/  UIADD3 UR4, UP1, UPT, UR4, 0x8, URZ ;  /* 0x0000000804047890 */ /* 0x000fe4000ff3e0ff */
[----:B------:R-:W-:Y:S02]  /*1130*/  UIADD3.X UR7, UPT, UPT, URZ, UR7, URZ, UP0, !UPT ;  /* 0x00000007ff077290 */ /* 0x000fe400087fe4ff */
[----:B------:R-:W-:Y:S01]  /*1140*/  UIADD3.X UR5, UPT, UPT, URZ, UR5, URZ, UP1, !UPT ;  /* 0x00000005ff057290 */ /* 0x000fe20008ffe4ff */
[----:B------:R-:W-:Y:S02]  /*1150*/  MOV R4, UR6 ;  /* 0x0000000600047c02 */ /* 0x000fe40008000f00 */
[----:B------:R-:W-:Y:S01]  /*1160*/  MOV R6, UR4 ;  /* 0x0000000400067c02 */ /* 0x000fe20008000f00 */
[----:B------:R-:W-:Y:S02]  /*1170*/  IMAD.U32 R5, RZ, RZ, UR7 ;  /* 0x00000007ff057e24 */ /* 0x000fe4000f8e00ff */
[----:B------:R-:W-:-:S07]  /*1180*/  MOV R7, UR5 ;  /* 0x0000000500077c02 */ /* 0x000fce0008000f00 */
.L_x_30:
[----:B------:R-:W0:Y:S01]  /*1190*/  LDC.64 R2, c[0x0][0x3a8] ;  /* 0x0000ea00ff027b82 */ /* 0x000e220000000a00 */
[----:B------:R-:W2:Y:S04]  /*11a0*/  LDL R21, [R12+-0x8] ;  /* 0xfffff8000c157983 */ /* 0x000ea80000100800 */
[----:B------:R-:W3:Y:S01]  /*11b0*/  LDG.E R15, desc[UR36][R4.64+-0x8] ;  /* 0xfffff824040f7981 */ /* 0x000ee2000c1e1900 */
[----:B0-----:R-:W-:-:S05]  /*11c0*/  IMAD.WIDE R2, R11, 0x4, R2 ;  /* 0x000000040b027825 */ /* 0x001fca00078e0202 */
[----:B------:R-:W2:Y:S01]  /*11d0*/  LDG.E R26, desc[UR36][R2.64] ;  /* 0x00000024021a7981 */ /* 0x000ea2000c1e1900 */
[----:B------:R-:W-:Y:S01]  /*11e0*/  BSSY.RECONVERGENT B1, `(.L_x_18) ;  /* 0x0000010000017945 */ /* 0x000fe20003800200 */
[----:B--2---:R-:W-:Y:S01]  /*11f0*/  FADD R21, R21, -R26 ;  /* 0x8000001a15157221 */ /* 0x004fe20000000000 */
[----:B---3--:R-:W-:-:S04]  /*1200*/  FMUL R26, R15, 0.5 ;  /* 0x3f0000000f1a7820 */ /* 0x008fc80000400000 */
[----:B------:R0:W-:Y:S01]  /*1210*/  STL [R13+-0x8], R21 ;  /* 0xfffff8150d007387 */ /* 0x0001e20000100800 */
[----:B------:R-:W-:-:S13]  /*1220*/  FSETP.GT.AND P0, PT, R21, R26, PT ;  /* 0x0000001a1500720b */ /* 0x000fda0003f04000 */
[----:B0-----:R-:W-:Y:S05]  /*1230*/  @P0 BRA `(.L_x_19) ;  /* 0x00000000001c0947 */ /* 0x001fea0003800000 */
[----:B------:R-:W-:-:S05]  /*1240*/  FMUL R26, R15, -0.5 ;  /* 0xbf0000000f1a7820 */ /* 0x000fca0000400000 */
[----:B------:R-:W-:-:S13]  /*1250*/  FSETP.GEU.AND P0, PT, R21, R26, PT ;  /* 0x0000001a1500720b */ /* 0x000fda0003f0e000 */
[----:B------:R-:W-:Y:S05]  /*1260*/  @P0 BRA `(.L_x_20) ;  /* 0x00000000001c0947 */ /* 0x000fea0003800000 */
[----:B------:R-:W2:Y:S02]  /*1270*/  LDG.E R26, desc[UR36][R6.64+-0x8] ;  /* 0xfffff824061a7981 */ /* 0x000ea4000c1e1900 */
[----:B--2---:R-:W-:-:S05]  /*1280*/  FADD R21, R21, R26 ;  /* 0x0000001a15157221 */ /* 0x004fca0000000000 */
[----:B------:R0:W-:Y:S01]  /*1290*/  STL [R13+-0x8], R21 ;  /* 0xfffff8150d007387 */ /* 0x0001e20000100800 */
[----:B------:R-:W-:Y:S05]  /*12a0*/  BRA `(.L_x_20) ;  /* 0x00000000000c7947 */ /* 0x000fea0003800000 */
.L_x_19:
[----:B------:R-:W2:Y:S02]  /*12b0*/  LDG.E R26, desc[UR36][R6.64+-0x8] ;  /* 0xfffff824061a7981 */ /* 0x000ea4000c1e1900 */
[----:B--2---:R-:W-:-:S05]  /*12c0*/  FADD R21, R21, -R26 ;  /* 0x8000001a15157221 */ /* 0x004fca0000000000 */
[----:B------:R1:W-:Y:S02]  /*12d0*/  STL [R13+-0x8], R21 ;  /* 0xfffff8150d007387 */ /* 0x0003e40000100800 */
.L_x_20:
[----:B------:R-:W-:Y:S05]  /*12e0*/  BSYNC.RECONVERGENT B1 ;  /* 0x0000000000017941 */ /* 0x000fea0003800200 */
.L_x_18:
[----:B------:R-:W2:Y:S04]  /*12f0*/  LDL R26, [R12+-0x4] ;  /* 0xfffffc000c1a7983 */ /* 0x000ea80000100800 */
[----:B------:R-:W2:Y:S04]  /*1300*/  LDG.E R25, desc[UR36][R2.64+0x4] ;  /* 0x0000042402197981 */ /* 0x000ea8000c1e1900 */
[----:B------:R-:W3:Y:S01]  /*1310*/  LDG.E R15, desc[UR36][R4.64+-0x4] ;  /* 0xfffffc24040f7981 */ /* 0x000ee2000c1e1900 */
[----:B------:R-:W-:Y:S01]  /*1320*/  BSSY.RECONVERGENT B1, `(.L_x_21) ;  /* 0x0000011000017945 */ /* 0x000fe20003800200 */
[----:B01----:R-:W-:Y:S01]  /*1330*/  FFMA R21, R21, R21, R0 ;  /* 0x0000001515157223 */ /* 0x003fe20000000000 */
        /* <DEDUP_REMOVED lines=12> */
.L_x_22:
[----:B------:R-:W2:Y:S02]  /*1400*/  LDG.E R15, desc[UR36][R6.64+-0x4] ;  /* 0xfffffc24060f7981 */ /* 0x000ea4000c1e1900 */
[----:B--2---:R-:W-:-:S05]  /*1410*/  FADD R26, R26, -R15 ;  /* 0x8000000f1a1a7221 */ /* 0x004fca0000000000 */
[----:B------:R0:W-:Y:S02]  /*1420*/  STL [R13+-0x4], R26 ;  /* 0xfffffc1a0d007387 */ /* 0x0001e40000100800 */
.L_x_23:
[----:B------:R-:W-:Y:S05]  /*1430*/  BSYNC.RECONVERGENT B1 ;  /* 0x0000000000017941 */ /* 0x000fea0003800200 */
.L_x_21:
[----:B------:R-:W2:Y:S04]  /*1440*/  LDL R28, [R12] ;  /* 0x000000000c1c7983 */ /* 0x000ea80000100800 */
[----:B------:R-:W2:Y:S04]  /*1450*/  LDG.E R15, desc[UR36][R2.64+0x8] ;  /* 0x00000824020f7981 */ /* 0x000ea8000c1e1900 */
[----:B------:R-:W3:Y:S01]  /*1460*/  LDG.E R0, desc[UR36][R4.64] ;  /* 0x0000002404007981 */ /* 0x000ee2000c1e1900 */
[----:B------:R-:W-:Y:S01]  /*1470*/  BSSY.RECONVERGENT B1, `(.L_x_24) ;  /* 0x0000011000017945 */ /* 0x000fe20003800200 */
[----:B------:R-:W-:Y:S01]  /*1480*/  FFMA R21, R26, R26, R21 ;  /* 0x0000001a1a157223 */ /* 0x000fe20000000015 */
[----:B--2---:R-:W-:Y:S01]  /*1490*/  FADD R28, R28, -R15 ;  /* 0x8000000f1c1c7221 */ /* 0x004fe20000000000 */
[----:B---3--:R-:W-:-:S04]  /*14a0*/  FMUL R15, R0, 0.5 ;  /* 0x3f000000000f7820 */ /* 0x008fc80000400000 */
[----:B------:R2:W-:Y:S01]  /*14b0*/  STL [R13], R28 ;  /* 0x0000001c0d007387 */ /* 0x0005e20000100800 */
[----:B------:R-:W-:-:S13]  /*14c0*/  FSETP.GT.AND P0, PT, R28, R15, PT ;  /* 0x0000000f1c00720b */ /* 0x000fda0003f04000 */
[----:B--2---:R-:W-:Y:S05]  /*14d0*/  @P0 BRA `(.L_x_25) ;  /* 0x00000000001c0947 */ /* 0x004fea0003800000 */
[----:B------:R-:W-:-:S05]  /*14e0*/  FMUL R15, R0, -0.5 ;  /* 0xbf000000000f7820 */ /* 0x000fca0000400000 */
[----:B------:R-:W-:-:S13]  /*14f0*/  FSETP.GEU.AND P0, PT, R28, R15, PT ;  /* 0x0000000f1c00720b */ /* 0x000fda0003f0e000 */
[----:B------:R-:W-:Y:S05]  /*1500*/  @P0 BRA `(.L_x_26) ;  /* 0x00000000001c0947 */ /* 0x000fea0003800000 */
[----:B------:R-:W2:Y:S02]  /*1510*/  LDG.E R15, desc[UR36][R6.64] ;  /* 0x00000024060f7981 */ /* 0x000ea4000c1e1900 */
[----:B--2---:R-:W-:-:S05]  /*1520*/  FADD R28, R28, R15 ;  /* 0x0000000f1c1c7221 */ /* 0x004fca0000000000 */
[----:B------:R3:W-:Y:S01]  /*1530*/  STL [R13], R28 ;  /* 0x0000001c0d007387 */ /* 0x0007e20000100800 */
[----:B------:R-:W-:Y:S05]  /*1540*/  BRA `(.L_x_26) ;  /* 0x00000000000c7947 */ /* 0x000fea0003800000 */
.L_x_25:
[----:B------:R-:W2:Y:S02]  /*1550*/  LDG.E R15, desc[UR36][R6.64] ;  /* 0x00000024060f7981 */ /* 0x000ea4000c1e1900 */
[----:B--2---:R-:W-:-:S05]  /*1560*/  FADD R28, R28, -R15 ;  /* 0x8000000f1c1c7221 */ /* 0x004fca0000000000 */
[----:B------:R2:W-:Y:S02]  /*1570*/  STL [R13], R28 ;  /* 0x0000001c0d007387 */ /* 0x0005e40000100800 */
.L_x_26:
[----:B------:R-:W-:Y:S05]  /*1580*/  BSYNC.RECONVERGENT B1 ;  /* 0x0000000000017941 */ /* 0x000fea0003800200 */
.L_x_24:
[----:B------:R-:W4:Y:S04]  /*1590*/  LDG.E R3, desc[UR36][R2.64+0xc] ;  /* 0x00000c2402037981 */ /* 0x000f28000c1e1900 */
[----:B------:R-:W4:Y:S04]  /*15a0*/  LDL R0, [R12+0x4] ;  /* 0x000004000c007983 */ /* 0x000f280000100800 */
[----:B------:R-:W3:Y:S01]  /*15b0*/  LDG.E R25, desc[UR36][R4.64+0x4] ;  /* 0x0000042404197981 */ /* 0x000ee2000c1e1900 */
[----:B------:R-:W-:Y:S01]  /*15c0*/  BSSY.RECONVERGENT B1, `(.L_x_27) ;  /* 0x0000011000017945 */ /* 0x000fe20003800200 */
[----:B------:R-:W-:Y:S01]  /*15d0*/  FFMA R21, R28, R28, R21 ;  /* 0x0000001c1c157223 */ /* 0x000fe20000000015 */
[----:B----4-:R-:W-:Y:S01]  /*15e0*/  FADD R0, R0, -R3 ;  /* 0x8000000300007221 */ /* 0x010fe20000000000 */
[----:B---3--:R-:W-:-:S04]  /*15f0*/  FMUL R15, R25, 0.5 ;  /* 0x3f000000190f7820 */ /* 0x008fc80000400000 */
[----:B------:R3:W-:Y:S01]  /*1600*/  STL [R13+0x4], R0 ;  /* 0x000004000d007387 */ /* 0x0007e20000100800 */
[----:B------:R-:W-:-:S13]  /*1610*/  FSETP.GT.AND P0, PT, R0, R15, PT ;  /* 0x0000000f0000720b */ /* 0x000fda0003f04000 */
[----:B---3--:R-:W-:Y:S05]  /*1620*/  @P0 BRA `(.L_x_28) ;  /* 0x00000000001c0947 */ /* 0x008fea0003800000 */
[----:B------:R-:W-:-:S05]  /*1630*/  FMUL R3, R25, -0.5 ;  /* 0xbf00000019037820 */ /* 0x000fca0000400000 */
[----:B------:R-:W-:-:S13]  /*1640*/  FSETP.GEU.AND P0, PT, R0, R3, PT ;  /* 0x000000030000720b */ /* 0x000fda0003f0e000 */
[----:B------:R-:W-:Y:S05]  /*1650*/  @P0 BRA `(.L_x_29) ;  /* 0x00000000001c0947 */ /* 0x000fea0003800000 */
[----:B------:R-:W3:Y:S02]  /*1660*/  LDG.E R3, desc[UR36][R6.64+0x4] ;  /* 0x0000042406037981 */ /* 0x000ee4000c1e1900 */
[----:B---3--:R-:W-:-:S05]  /*1670*/  FADD R0, R0, R3 ;  /* 0x0000000300007221 */ /* 0x008fca0000000000 */
[----:B------:R3:W-:Y:S01]  /*1680*/  STL [R13+0x4], R0 ;  /* 0x000004000d007387 */ /* 0x0007e20000100800 */
[----:B------:R-:W-:Y:S05]  /*1690*/  BRA `(.L_x_29) ;  /* 0x00000000000c7947 */ /* 0x000fea0003800000 */
.L_x_28:
[----:B------:R-:W3:Y:S02]  /*16a0*/  LDG.E R3, desc[UR36][R6.64+0x4] ;  /* 0x0000042406037981 */ /* 0x000ee4000c1e1900 */
[----:B---3--:R-:W-:-:S05]  /*16b0*/  FADD R0, R0, -R3 ;  /* 0x8000000300007221 */ /* 0x008fca0000000000 */
[----:B------:R4:W-:Y:S02]  /*16c0*/  STL [R13+0x4], R0 ;  /* 0x000004000d007387 */ /* 0x0009e40000100800 */
.L_x_29:
[----:B------:R-:W-:Y:S05]  /*16d0*/  BSYNC.RECONVERGENT B1 ;  /* 0x0000000000017941 */ /* 0x000fea0003800200 */
.L_x_27:
[----:B------:R-:W-:Y:S01]  /*16e0*/  IADD3 R20, PT, PT, R20, 0x4, RZ ;  /* 0x0000000414147810 */ /* 0x000fe20007ffe0ff */
[----:B---34-:R-:W-:Y:S01]  /*16f0*/  FFMA R0, R0, R0, R21 ;  /* 0x0000000000007223 */ /* 0x018fe20000000015 */
[----:B------:R-:W-:Y:S02]  /*1700*/  IADD3 R6, P2, PT, R6, 0x10, RZ ;  /* 0x0000001006067810 */ /* 0x000fe40007f5e0ff */
[----:B------:R-:W-:Y:S02]  /*1710*/  ISETP.NE.AND P0, PT, R20, RZ, PT ;  /* 0x000000ff1400720c */ /* 0x000fe40003f05270 */
[----:B------:R-:W-:Y:S01]  /*1720*/  IADD3 R4, P1, PT, R4, 0x10, RZ ;  /* 0x0000001004047810 */ /* 0x000fe20007f3e0ff */
[----:B------:R-:W-:Y:S01]  /*1730*/  IMAD.X R7, RZ, RZ, R7, P2 ;  /* 0x000000ffff077224 */ /* 0x000fe200010e0607 */
[----:B------:R-:W-:Y:S02]  /*1740*/  IADD3 R12, PT, PT, R12, 0x10, RZ ;  /* 0x000000100c0c7810 */ /* 0x000fe40007ffe0ff */
[----:B------:R-:W-:-:S02]  /*1750*/  IADD3.X R5, PT, PT, RZ, R5, RZ, P1, !PT ;  /* 0x00000005ff057210 */ /* 0x000fc40000ffe4ff */
[----:B012---:R-:W-:Y:S02]  /*1760*/  IADD3 R13, PT, PT, R13, 0x10, RZ ;  /* 0x000000100d0d7810 */ /* 0x007fe40007ffe0ff */
[----:B------:R-:W-:-:S03]  /*1770*/  IADD3 R11, PT, PT, R11, 0x4, RZ ;  /* 0x000000040b0b7810 */ /* 0x000fc60007ffe0ff */
[----:B------:R-:W-:Y:S05]  /*1780*/  @P0 BRA `(.L_x_30) ;  /* 0xfffffff800800947 */ /* 0x000fea000383ffff */
[----:B------:R-:W-:Y:S05]  /*1790*/  BSYNC.RECONVERGENT B0 ;  /* 0x0000000000007941 */ /* 0x000fea0003800200 */
.L_x_17:
[----:B------:R-:W-:-:S09]  /*17a0*/  UISETP.NE.AND UP0, UPT, UR38, URZ, UPT ;  /* 0x000000ff2600728c */ /* 0x000fd2000bf05270 */
[----:B------:R-:W-:Y:S05]  /*17b0*/  BRA.U !UP0, `(.L_x_31) ;  /* 0x00000005082c7547 */ /* 0x000fea000b800000 */
[----:B------:R-:W0:Y:S01]  /*17c0*/  LDC.64 R2, c[0x0][0x3a8] ;  /* 0x0000ea00ff027b82 */ /* 0x000e220000000a00 */
[----:B------:R-:W-:Y:S01]  /*17d0*/  IMAD.IADD R7, R10, 0x1, R14 ;  /* 0x000000010a077824 */ /* 0x000fe200078e020e */
[----:B------:R-:W-:-:S05]  /*17e0*/  LEA R10, R14, R1, 0x2 ;  /* 0x000000010e0a7211 */ /* 0x000fca00078e10ff */
[----:B------:R-:W2:Y:S01]  /*17f0*/  LDL R11, [R10] ;  /* 0x000000000a0b7983 */ /* 0x000ea20000100800 */
[----:B------:R-:W1:Y:S01]  /*1800*/  LDC.64 R4, c[0x0][0x3c8] ;  /* 0x0000f200ff047b82 */ /* 0x000e620000000a00 */
[----:B0-----:R-:W-:-:S07]  /*1810*/  IMAD.WIDE R2, R7, 0x4, R2 ;  /* 0x0000000407027825 */ /* 0x001fce00078e0202 */
[----:B------:R-:W0:Y:S01]  /*1820*/  LDC.64 R6, c[0x0][0x3c0] ;  /* 0x0000f000ff067b82 */ /* 0x000e220000000a00 */
[----:B------:R-:W2:Y:S01]  /*1830*/  LDG.E R12, desc[UR36][R2.64] ;  /* 0x00000024020c7981 */ /* 0x000ea2000c1e1900 */
[----:B-1----:R-:W-:-:S05]  /*1840*/  IMAD.WIDE.U32 R4, R14, 0x4, R4 ;  /* 0x000000040e047825 */ /* 0x002fca00078e0004 */
[----:B------:R-:W3:Y:S01]  /*1850*/  LDG.E R15, desc[UR36][R4.64] ;  /* 0x00000024040f7981 */ /* 0x000ee2000c1e1900 */
[----:B------:R-:W-:Y:S01]  /*1860*/  BSSY.RECONVERGENT B0, `(.L_x_32) ;  /* 0x0000011000007945 */ /* 0x000fe20003800200 */
[----:B0-----:R-:W-:-:S04]  /*1870*/  IMAD.WIDE.U32 R6, R14, 0x4, R6 ;  /* 0x000000040e067825 */ /* 0x001fc800078e0006 */
[----:B--2---:R-:W-:-:S05]  /*1880*/  FADD R13, R11, -R12 ;  /* 0x8000000c0b0d7221 */ /* 0x004fca0000000000 */
[----:B------:R0:W-:Y:S01]  /*1890*/  STL [R10+0xc], R13 ;  /* 0x00000c0d0a007387 */ /* 0x0001e20000100800 */
[----:B---3--:R-:W-:-:S05]  /*18a0*/  FMUL R11, R15, 0.5 ;  /* 0x3f0000000f0b7820 */ /* 0x008fca0000400000 */
[----:B------:R-:W-:-:S13]  /*18b0*/  FSETP.GT.AND P0, PT, R13, R11, PT ;  /* 0x0000000b0d00720b */ /* 0x000fda0003f04000 */
[----:B0-----:R-:W-:Y:S05]  /*18c0*/  @P0 BRA `(.L_x_33) ;  /* 0x00000000001c0947 */ /* 0x001fea0003800000 */
[----:B------:R-:W-:-:S05]  /*18d0*/  FMUL R12, R15, -0.5 ;  /* 0xbf0000000f0c7820 */ /* 0x000fca0000400000 */
[----:B------:R-:W-:-:S13]  /*18e0*/  FSETP.GEU.AND P0, PT, R13, R12, PT ;  /* 0x0000000c0d00720b */ /* 0x000fda0003f0e000 */
[----:B------:R-:W-:Y:S05]  /*18f0*/  @P0 BRA `(.L_x_34) ;  /* 0x00000000001c0947 */ /* 0x000fea0003800000 */
[----:B------:R-:W2:Y:S02]  /*1900*/  LDG.E R12, desc[UR36][R6.64] ;  /* 0x00000024060c7981 */ /* 0x000ea4000c1e1900 */
[----:B--2---:R-:W-:-:S05]  /*1910*/  FADD R13, R13, R12 ;  /* 0x0000000c0d0d7221 */ /* 0x004fca0000000000 */
[----:B------:R0:W-:Y:S01]  /*1920*/  STL [R10+0xc], R13 ;  /* 0x00000c0d0a007387 */ /* 0x0001e20000100800 */
[----:B------:R-:W-:Y:S05]  /*1930*/  BRA `(.L_x_34) ;  /* 0x00000000000c7947 */ /* 0x000fea0003800000 */
.L_x_33:
[----:B------:R-:W2:Y:S02]  /*1940*/  LDG.E R12, desc[UR36][R6.64] ;  /* 0x00000024060c7981 */ /* 0x000ea4000c1e1900 */
[----:B--2---:R-:W-:-:S05]  /*1950*/  FADD R13, R13, -R12 ;  /* 0x8000000c0d0d7221 */ /* 0x004fca0000000000 */
[----:B------:R1:W-:Y:S02]  /*1960*/  STL [R10+0xc], R13 ;  /* 0x00000c0d0a007387 */ /* 0x0003e40000100800 */
.L_x_34:
[----:B------:R-:W-:Y:S05]  /*1970*/  BSYNC.RECONVERGENT B0 ;  /* 0x0000000000007941 */ /* 0x000fea0003800200 */
.L_x_32:
[----:B------:R-:W-:Y:S01]  /*1980*/  UISETP.NE.AND UP0, UPT, UR38, 0x1, UPT ;  /* 0x000000012600788c */ /* 0x000fe2000bf05270 */
[----:B------:R-:W-:-:S08]  /*1990*/  FFMA R0, R13, R13, R0 ;  /* 0x0000000d0d007223 */ /* 0x000fd00000000000 */
[----:B------:R-:W-:Y:S05]  /*19a0*/  BRA.U !UP0, `(.L_x_31) ;  /* 0x0000000108b07547 */ /* 0x000fea000b800000 */
[----:B------:R-:W0:Y:S04]  /*19b0*/  LDL R11, [R10+0x4] ;  /* 0x000004000a0b7983 */ /* 0x000e280000100800 */
[----:B------:R-:W0:Y:S04]  /*19c0*/  LDG.E R12, desc[UR36][R2.64+0x4] ;  /* 0x00000424020c7981 */ /* 0x000e28000c1e1900 */
[----:B------:R-:W2:Y:S01]  /*19d0*/  LDG.E R14, desc[UR36][R4.64+0x4] ;  /* 0x00000424040e7981 */ /* 0x000ea2000c1e1900 */
[----:B------:R-:W-:Y:S01]  /*19e0*/  BSSY.RECONVERGENT B0, `(.L_x_35) ;  /* 0x0000010000007945 */ /* 0x000fe20003800200 */
[----:B01----:R-:W-:Y:S01]  /*19f0*/  FADD R13, R11, -R12 ;  /* 0x8000000c0b0d7221 */ /* 0x003fe20000000000 */
[----:B--2---:R-:W-:-:S04]  /*1a00*/  FMUL R11, R14, 0.5 ;  /* 0x3f0000000e0b7820 */ /* 0x004fc80000400000 */
[----:B------:R0:W-:Y:S01]  /*1a10*/  STL [R10+0x10], R13 ;  /* 0x0000100d0a007387 */ /* 0x0001e20000100800 */
        /* <DEDUP_REMOVED lines=9> */
.L_x_36:
[----:B------:R-:W2:Y:S02]  /*1ab0*/  LDG.E R12, desc[UR36][R6.64+0x4] ;  /* 0x00000424060c7981 */ /* 0x000ea4000c1e1900 */
[----:B--2---:R-:W-:-:S05]  /*1ac0*/  FADD R13, R13, -R12 ;  /* 0x8000000c0d0d7221 */ /* 0x004fca0000000000 */
[----:B------:R0:W-:Y:S02]  /*1ad0*/  STL [R10+0x10], R13 ;  /* 0x0000100d0a007387 */ /* 0x0001e40000100800 */
.L_x_37:
[----:B------:R-:W-:Y:S05]  /*1ae0*/  BSYNC.RECONVERGENT B0 ;  /* 0x0000000000007941 */ /* 0x000fea0003800200 */
.L_x_35:
[----:B------:R-:W-:Y:S01]  /*1af0*/  UISETP.NE.AND UP0, UPT, UR38, 0x2, UPT ;  /* 0x000000022600788c */ /* 0x000fe2000bf05270 */
[----:B------:R-:W-:-:S08]  /*1b00*/  FFMA R0, R13, R13, R0 ;  /* 0x0000000d0d007223 */ /* 0x000fd00000000000 */
[----:B------:R-:W-:Y:S05]  /*1b10*/  BRA.U !UP0, `(.L_x_31) ;  /* 0x0000000108547547 */ /* 0x000fea000b800000 */
[----:B------:R-:W0:Y:S04]  /*1b20*/  LDG.E R2, desc[UR36][R2.64+0x8] ;  /* 0x0000082402027981 */ /* 0x000e28000c1e1900 */
[----:B------:R-:W0:Y:S04]  /*1b30*/  LDL R11, [R10+0x8] ;  /* 0x000008000a0b7983 */ /* 0x000e280000100800 */
        /* <DEDUP_REMOVED lines=14> */
.L_x_39:
[----:B------:R-:W2:Y:S02]  /*1c20*/  LDG.E R6, desc[UR36][R6.64+0x8] ;  /* 0x0000082406067981 */ /* 0x000ea4000c1e1900 */
[----:B--2---:R-:W-:-:S05]  /*1c30*/  FADD R13, R13, -R6 ;  /* 0x800000060d0d7221 */ /* 0x004fca0000000000 */
[----:B------:R0:W-:Y:S02]  /*1c40*/  STL [R10+0x14], R13 ;  /* 0x0000140d0a007387 */ /* 0x0001e40000100800 */
.L_x_40:
[----:B------:R-:W-:Y:S05]  /*1c50*/  BSYNC.RECONVERGENT B0 ;  /* 0x0000000000007941 */ /* 0x000fea0003800200 */
.L_x_38:
[----:B------:R-:W-:-:S07]  /*1c60*/  FFMA R0, R13, R13, R0 ;  /* 0x0000000d0d007223 */ /* 0x000fce0000000000 */
.L_x_31:
[----:B------:R-:W-:Y:S01]  /*1c70*/  FSETP.GT.AND P0, PT, R0, 9.9999997473787516356e-06, PT ;  /* 0x3727c5ac0000780b */ /* 0x000fe20003f04000 */
[----:B------:R-:W-:Y:S04]  /*1c80*/  BSSY.RECONVERGENT B8, `(.L_x_41) ;  /* 0x00000b0000087945 */ /* 0x000fe80003800200 */
[----:B------:R-:W-:Y:S01]  /*1c90*/  BSSY.RELIABLE B7, `(.L_x_42) ;  /* 0x000008b000077945 */ /* 0x000fe20003800100 */
[----:B------:R-:W-:-:S07]  /*1ca0*/  MOV R6, RZ ;  /* 0x000000ff00067202 */ /* 0x000fce0000000f00 */
[----:B------:R-:W-:Y:S05]  /*1cb0*/  @!P0 BRA `(.L_x_43) ;  /* 0x0000000400188947 */ /* 0x000fea0003800000 */
[----:B------:R-:W-:Y:S01]  /*1cc0*/  IADD3 R2, PT, PT, R0, -0xd000000, RZ ;  /* 0xf300000000027810 */ /* 0x000fe20007ffe0ff */
[----:B------:R2:W3:Y:S01]  /*1cd0*/  MUFU.RSQ R3, R0 ;  /* 0x0000000000037308 */ /* 0x0004e20000001400 */
[----:B------:R-:W-:Y:S02]  /*1ce0*/  BSSY.RECONVERGENT B0, `(.L_x_44) ;  /* 0x000000a000007945 */ /* 0x000fe40003800200 */
[----:B------:R-:W-:-:S13]  /*1cf0*/  ISETP.GT.U32.AND P0, PT, R2, 0x727fffff, PT ;  /* 0x727fffff0200780c */ /* 0x000fda0003f04070 */
[----:B--2---:R-:W-:Y:S05]  /*1d00*/  @!P0 BRA `(.L_x_45) ;  /* 0x00000000000c8947 */ /* 0x004fea0003800000 */
[----:B------:R-:W-:-:S07]  /*1d10*/  MOV R7, 0x1d30 ;  /* 0x00001d3000077802 */ /* 0x000fce0000000f00 */
[----:B01-3-5:R-:W-:Y:S05]  /*1d20*/  CALL.REL.NOINC `($__internal_1_$__cuda_sm20_sqrt_rn_f32_slowpath) ;  /* 0x0000000c00907944 */ /* 0x02bfea0003c00000 */
[----:B------:R-:W-:Y:S05]  /*1d30*/  BRA `(.L_x_46) ;  /* 0x0000000000107947 */ /* 0x000fea0003800000 */
.L_x_45:
[C---:B---3--:R-:W-:Y:S01]  /*1d40*/  FMUL.FTZ R5, R3.reuse, R0 ;  /* 0x0000000003057220 */ /* 0x048fe20000410000 */
[----:B------:R-:W-:-:S03]  /*1d50*/  FMUL.FTZ R2, R3, 0.5 ;  /* 0x3f00000003027820 */ /* 0x000fc60000410000 */
[----:B------:R-:W-:-:S04]  /*1d60*/  FFMA R0, -R5, R5, R0 ;  /* 0x0000000505007223 */ /* 0x000fc80000000100 */
[----:B------:R-:W-:-:S07]  /*1d70*/  FFMA R5, R0, R2, R5 ;  /* 0x0000000200057223 */ /* 0x000fce0000000005 */
.L_x_46:
[----:B------:R-:W-:Y:S05]  /*1d80*/  BSYNC.RECONVERGENT B0 ;  /* 0x0000000000007941 */ /* 0x000fea0003800200 */
.L_x_44:
[----:B-----5:R-:W-:-:S13]  /*1d90*/  ISETP.NE.AND P0, PT, R9, RZ, PT ;  /* 0x000000ff0900720c */ /* 0x020fda0003f05270 */
[----:B------:R-:W-:Y:S05]  /*1da0*/  @!P0 BRA `(.L_x_47) ;  /* 0x0000000400788947 */ /* 0x000fea0003800000 */
[----:B------:R-:W-:Y:S01]  /*1db0*/  ISETP.NE.AND P0, PT, R9, 0x1, PT ;  /* 0x000000010900780c */ /* 0x000fe20003f05270 */
[----:B------:R-:W-:-:S12]  /*1dc0*/  IMAD.MOV.U32 R6, RZ, RZ, R22 ;  /* 0x000000ffff067224 */ /* 0x000fd800078e0016 */
[----:B------:R-:W-:Y:S05]  /*1dd0*/  @!P0 BREAK.RELIABLE B7 ;  /* 0x0000000000078942 */ /* 0x000fea0003800100 */
[----:B------:R-:W-:Y:S05]  /*1de0*/  @P0 BRA `(.L_x_43) ;  /* 0x0000000000cc0947 */ /* 0x000fea0003800000 */
[----:B------:R-:W2:Y:S02]  /*1df0*/  LDC.64 R2, c[0x0][0x398] ;  /* 0x0000e600ff027b82 */ /* 0x000ea40000000a00 */
[----:B--2---:R-:W-:-:S06]  /*1e00*/  IMAD.WIDE R2, R8, 0x4, R2 ;  /* 0x0000000408027825 */ /* 0x004fcc00078e0202 */
[----:B------:R-:W2:Y:S01]  /*1e10*/  LDG.E R3, desc[UR36][R2.64] ;  /* 0x0000002402037981 */ /* 0x000ea2000c1e1900 */
[----:B------:R-:W-:Y:S01]  /*1e20*/  BSSY.RECONVERGENT B0, `(.L_x_48) ;  /* 0x000000c000007945 */ /* 0x000fe20003800200 */
[----:B--2---:R-:W2:Y:S08]  /*1e30*/  MUFU.RCP R0, R3 ;  /* 0x0000000300007308 */ /* 0x004eb00000001000 */
[----:B------:R-:W3:Y:S01]  /*1e40*/  FCHK P0, R5, R3 ;  /* 0x0000000305007302 */ /* 0x000ee20000000000 */
[----:B--2---:R-:W-:-:S04]  /*1e50*/  FFMA R7, -R3, R0, 1 ;  /* 0x3f80000003077423 */ /* 0x004fc80000000100 */
[----:B------:R-:W-:-:S04]  /*1e60*/  FFMA R0, R0, R7, R0 ;  /* 0x0000000700007223 */ /* 0x000fc80000000000 */
[----:B------:R-:W-:-:S04]  /*1e70*/  FFMA R4, R0, R5, RZ ;  /* 0x0000000500047223 */ /* 0x000fc800000000ff */
[----:B------:R-:W-:-:S04]  /*1e80*/  FFMA R7, -R3, R4, R5 ;  /* 0x0000000403077223 */ /* 0x000fc80000000105 */
[----:B------:R-:W-:Y:S01]  /*1e90*/  FFMA R0, R0, R7, R4 ;  /* 0x0000000700007223 */ /* 0x000fe20000000004 */
[----:B---3--:R-:W-:Y:S06]  /*1ea0*/  @!P0 BRA `(.L_x_49) ;  /* 0x00000000000c8947 */ /* 0x008fec0003800000 */
[----:B------:R-:W-:Y:S02]  /*1eb0*/  MOV R0, R5 ;  /* 0x0000000500007202 */ /* 0x000fe40000000f00 */
[----:B------:R-:W-:-:S07]  /*1ec0*/  MOV R4, 0x1ee0 ;  /* 0x00001ee000047802 */ /* 0x000fce0000000f00 */
[----:B01----:R-:W-:Y:S05]  /*1ed0*/  CALL.REL.NOINC `($__internal_2_$__cuda_sm3x_div_rn_noftz_f32_slowpath) ;  /* 0x0000000c00807944 */ /* 0x003fea0003c00000 */
.L_x_49:
[----:B------:R-:W-:Y:S05]  /*1ee0*/  BSYNC.RECONVERGENT B0 ;  /* 0x0000000000007941 */ /* 0x000fea0003800200 */
.L_x_48:
[----:B------:R-:W-:Y:S01]  /*1ef0*/  FSETP.GEU.AND P0, PT, R0, 1, PT ;  /* 0x3f8000000000780b */ /* 0x000fe20003f0e000 */
[----:B------:R-:W-:-:S12]  /*1f00*/  BSSY.RECONVERGENT B6, `(.L_x_50) ;  /* 0x0000020000067945 */ /* 0x000fd80003800200 */
[----:B------:R-:W-:Y:S05]  /*1f10*/  @P0 BRA `(.L_x_51) ;  /* 0x0000000000780947 */ /* 0x000fea0003800000 */
[----:B------:R-:W-:Y:S01]  /*1f20*/  FFMA R7, -R0, R0, 1 ;  /* 0x3f80000000077423 */ /* 0x000fe20000000100 */
[----:B------:R-:W-:Y:S04]  /*1f30*/  BSSY.RECONVERGENT B0, `(.L_x_52) ;  /* 0x000000c000007945 */ /* 0x000fe80003800200 */
[----:B------:R-:W-:-:S04]  /*1f40*/  IADD3 R0, PT, PT, R7, 0x1800000, RZ ;  /* 0x0180000007007810 */ /* 0x000fc80007ffe0ff */
[----:B------:R-:W-:-:S04]  /*1f50*/  LOP3.LUT R0, R0, 0x7f800000, RZ, 0xc0, !PT ;  /* 0x7f80000000007812 */ /* 0x000fc800078ec0ff */
[----:B------:R-:W-:-:S13]  /*1f60*/  ISETP.GT.U32.AND P0, PT, R0, 0x1ffffff, PT ;  /* 0x01ffffff0000780c */ /* 0x000fda0003f04070 */
[----:B------:R-:W-:Y:S05]  /*1f70*/  @P0 BRA `(.L_x_53) ;  /* 0x00000000000c0947 */ /* 0x000fea0003800000 */
[----:B------:R-:W-:-:S07]  /*1f80*/  MOV R4, 0x1fa0 ;  /* 0x00001fa000047802 */ /* 0x000fce0000000f00 */
[----:B01----:R-:W-:Y:S05]  /*1f90*/  CALL.REL.NOINC `($__internal_0_$__cuda_sm20_rcp_rn_f32_slowpath) ;  /* 0x0000000800187944 */ /* 0x003fea0003c00000 */
[----:B------:R-:W-:Y:S05]  /*1fa0*/  BRA `(.L_x_54) ;  /* 0x0000000000107947 */ /* 0x000fea0003800000 */
.L_x_53:
[----:B------:R-:W2:Y:S02]  /*1fb0*/  MUFU.RCP R22, R7 ;  /* 0x0000000700167308 */ /* 0x000ea40000001000 */
[----:B--2---:R-:W-:-:S04]  /*1fc0*/  FFMA R0, R7, R22, -1 ;  /* 0xbf80000007007423 */ /* 0x004fc80000000016 */
[----:B------:R-:W-:-:S04]  /*1fd0*/  FADD.FTZ R3, -R0, -RZ ;  /* 0x800000ff00037221 */ /* 0x000fc80000010100 */
[----:B------:R-:W-:-:S07]  /*1fe0*/  FFMA R22, R22, R3, R22 ;  /* 0x0000000316167223 */ /* 0x000fce0000000016 */
.L_x_54:
[----:B------:R-:W-:Y:S05]  /*1ff0*/  BSYNC.RECONVERGENT B0 ;  /* 0x0000000000007941 */ /* 0x000fea0003800200 */
.L_x_52:
[----:B------:R-:W2:Y:S01]  /*2000*/  LDC.64 R6, c[0x0][0x3a0] ;  /* 0x0000e800ff067b82 */ /* 0x000ea20000000a00 */
[----:B------:R-:W3:Y:S01]  /*2010*/  LDG.E R9, desc[UR36][R18.64] ;  /* 0x0000002412097981 */ /* 0x000ee2000c1e1900 */
[----:B------:R-:W-:Y:S01]  /*2020*/  MOV R2, 0x0 ;  /* 0x0000000000027802 */ /* 0x000fe20000000f00 */
[----:B------:R-:W4:Y:S01]  /*2030*/  LDCU.64 UR4, c[0x4][0x8] ;  /* 0x01000100ff0477ac */ /* 0x000f220008000a00 */
[----:B--2---:R-:W-:-:S06]  /*2040*/  IMAD.WIDE R6, R8, 0x4, R6 ;  /* 0x0000000408067825 */ /* 0x004fcc00078e0206 */
[----:B------:R-:W2:Y:S01]  /*2050*/  LDG.E R6, desc[UR36][R6.64] ;  /* 0x0000002406067981 */ /* 0x000ea2000c1e1900 */
[----:B----4-:R-:W-:Y:S01]  /*2060*/  MOV R4, UR4 ;  /* 0x0000000400047c02 */ /* 0x010fe20008000f00 */
[----:B--2---:R-:W-:-:S04]  /*2070*/  FADD R3, R6, R6 ;  /* 0x0000000606037221 */ /* 0x004fc80000000000 */
[----:B------:R-:W-:-:S04]  /*2080*/  FMUL R22, R3, R22 ;  /* 0x0000001603167220 */ /* 0x000fc80000400000 */
[----:B---3--:R-:W-:Y:S01]  /*2090*/  FFMA R9, R22, R5, R9 ;  /* 0x0000000516097223 */ /* 0x008fe20000000009 */
[----:B------:R-:W2:Y:S04]  /*20a0*/  LDC.64 R2, c[0x4][R2] ;  /* 0x0100000002027b82 */ /* 0x000ea80000000a00 */
[----:B------:R3:W-:Y:S01]  /*20b0*/  STG.E desc[UR36][R18.64], R9 ;  /* 0x0000000912007986 */ /* 0x0007e2000c101924 */
[----:B------:R-:W-:Y:S01]  /*20c0*/  IMAD.U32 R5, RZ, RZ, UR5 ;  /* 0x00000005ff057e24 */ /* 0x000fe2000f8e00ff */
[----:B------:R-:W-:-:S07]  /*20d0*/  CS2R R6, SRZ ;  /* 0x0000000000067805 */ /* 0x000fce000001ff00 */
[----:B------:R-:W-:-:S07]  /*20e0*/  LEPC R20, `(.L_x_51) ;  /* 0x000000001014794e */ /* 0x000fce0000000000 */
[----:B0123--:R-:W-:Y:S05]  /*20f0*/  CALL.ABS.NOINC R2 ;  /* 0x0000000002007343 */ /* 0x00ffea0003c00000 */
.L_x_51:
[----:B------:R-:W-:Y:S05]  /*2100*/  BSYNC.RECONVERGENT B6 ;  /* 0x0000000000067941 */ /* 0x000fea0003800200 */
.L_x_50:
[----:B------:R-:W-:Y:S05]  /*2110*/  BRA `(.L_x_55) ;  /* 0x0000000000187947 */ /* 0x000fea0003800000 */
.L_x_43:
[----:B-----5:R-:W-:-:S13]  /*2120*/  ISETP.NE.AND P0, PT, R9, RZ, PT ;  /* 0x000000ff0900720c */ /* 0x020fda0003f05270 */
[----:B------:R-:W-:Y:S05]  /*2130*/  @P0 BREAK.RELIABLE B7 ;  /* 0x0000000000070942 */ /* 0x000fea0003800100 */
[----:B------:R-:W-:Y:S05]  /*2140*/  @!P0 BRA `(.L_x_56) ;  /* 0x0000000000fc8947 */ /* 0x000fea0003800000 */
[----:B------:R-:W-:Y:S02]  /*2150*/  ISETP.NE.AND P0, PT, R9, 0x1, PT ;  /* 0x000000010900780c */ /* 0x000fe40003f05270 */
[----:B------:R-:W-:-:S11]  /*2160*/  MOV R22, R6 ;  /* 0x0000000600167202 */ /* 0x000fd60000000f00 */
[----:B------:R-:W-:Y:S05]  /*2170*/  @P0 BRA `(.L_x_57) ;  /* 0x0000000400800947 */ /* 0x000fea0003800000 */
.L_x_55:
[----:B------:R-:W2:Y:S01]  /*2180*/  LDL R5, [R1+0xc] ;  /* 0x00000c0001057983 */ /* 0x000ea20000100800 */
[----:B------:R-:W3:Y:S03]  /*2190*/  LDCU UR4, c[0x0][0x3dc] ;  /* 0x00007b80ff0477ac */ /* 0x000ee60008000800 */
[----:B------:R-:W4:Y:S04]  /*21a0*/  LDL.64 R2, [R1+0x10] ;  /* 0x0000100001027983 */ /* 0x000f280000100a00 */
[----:B------:R-:W5:Y:S04]  /*21b0*/  LDG.E R0, desc[UR36][R16.64] ;  /* 0x0000002410007981 */ /* 0x000f68000c1e1900 */
[----:B------:R-:W5:Y:S01]  /*21c0*/  LDG.E R7, desc[UR36][R16.64+0x4] ;  /* 0x0000042410077981 */ /* 0x000f62000c1e1900 */
[----:B---3--:R-:W-:Y:S01]  /*21d0*/  UISETP.NE.AND UP0, UPT, UR4, 0x2, UPT ;  /* 0x000000020400788c */ /* 0x008fe2000bf05270 */
[C---:B--2---:R-:W-:Y:S01]  /*21e0*/  FMUL R9, R22.reuse, -R5 ;  /* 0x8000000516097220 */ /* 0x044fe20000400000 */
[----:B----4-:R-:W-:-:S03]  /*21f0*/  FMUL R4, R22, -R2 ;  /* 0x8000000216047220 */ /* 0x010fc60000400000 */
[----:B-----5:R-:W-:Y:S01]  /*2200*/  FFMA R5, R5, R9, R0 ;  /* 0x0000000905057223 */ /* 0x020fe20000000000 */
[----:B------:R-:W-:-:S04]  /*2210*/  FFMA R7, R2, R4, R7 ;  /* 0x0000000402077223 */ /* 0x000fc80000000007 */
[----:B------:R2:W-:Y:S04]  /*2220*/  STG.E desc[UR36][R16.64], R5 ;  /* 0x0000000510007986 */ /* 0x0005e8000c101924 */
[----:B------:R2:W-:Y:S01]  /*2230*/  STG.E desc[UR36][R16.64+0x4], R7 ;  /* 0x0000040710007986 */ /* 0x0005e2000c101924 */
[----:B------:R-:W-:Y:S05]  /*2240*/  BRA.U !UP0, `(.L_x_58) ;  /* 0x0000000108407547 */ /* 0x000fea000b800000 */
[----:B------:R-:W-:-:S09]  /*2250*/  UISETP.NE.AND UP0, UPT, UR4, 0x3, UPT ;  /* 0x000000030400788c */ /* 0x000fd2000bf05270 */
[----:B------:R-:W-:Y:S05]  /*2260*/  BRA.U UP0, `(.L_x_57) ;  /* 0x0000000500447547 */ /* 0x000fea000b800000 */
[----:B------:R-:W3:Y:S04]  /*2270*/  LDG.E R6, desc[UR36][R16.64+0xc] ;  /* 0x00000c2410067981 */ /* 0x000ee8000c1e1900 */
[----:B--2---:R-:W2:Y:S04]  /*2280*/  LDG.E R5, desc[UR36][R16.64+0x8] ;  /* 0x0000082410057981 */ /* 0x004ea8000c1e1900 */
[----:B------:R-:W4:Y:S04]  /*2290*/  LDG.E R8, desc[UR36][R16.64+0x10] ;  /* 0x0000102410087981 */ /* 0x000f28000c1e1900 */
[----:B------:R-:W5:Y:S01]  /*22a0*/  LDG.E R11, desc[UR36][R16.64+0x14] ;  /* 0x00001424100b7981 */ /* 0x000f62000c1e1900 */
[----:B------:R-:W-:Y:S01]  /*22b0*/  FMUL R0, R22, -R3 ;  /* 0x8000000316007220 */ /* 0x000fe20000400000 */
[----:B---3--:R-:W-:-:S03]  /*22c0*/  FFMA R7, R9, R2, R6 ;  /* 0x0000000209077223 */ /* 0x008fc60000000006 */
[-C--:B--2---:R-:W-:Y:S01]  /*22d0*/  FFMA R5, R0, R3.reuse, R5 ;  /* 0x0000000300057223 */ /* 0x084fe20000000005 */
[-C--:B----4-:R-:W-:Y:S01]  /*22e0*/  FFMA R9, R9, R3.reuse, R8 ;  /* 0x0000000309097223 */ /* 0x090fe20000000008 */
[----:B-----5:R-:W-:-:S03]  /*22f0*/  FFMA R11, R4, R3, R11 ;  /* 0x00000003040b7223 */ /* 0x020fc6000000000b */
[----:B------:R2:W-:Y:S04]  /*2300*/  STG.E desc[UR36][R16.64+0x8], R5 ;  /* 0x0000080510007986 */ /* 0x0005e8000c101924 */
[----:B------:R2:W-:Y:S04]  /*2310*/  STG.E desc[UR36][R16.64+0xc], R7 ;  /* 0x00000c0710007986 */ /* 0x0005e8000c101924 */
[----:B------:R2:W-:Y:S04]  /*2320*/  STG.E desc[UR36][R16.64+0x10], R9 ;  /* 0x0000100910007986 */ /* 0x0005e8000c101924 */
[----:B------:R2:W-:Y:S01]  /*2330*/  STG.E desc[UR36][R16.64+0x14], R11 ;  /* 0x0000140b10007986 */ /* 0x0005e2000c101924 */
[----:B------:R-:W-:Y:S05]  /*2340*/  BRA `(.L_x_57) ;  /* 0x00000004000c7947 */ /* 0x000fea0003800000 */
.L_x_58:
[----:B------:R-:W3:Y:S02]  /*2350*/  LDG.E R0, desc[UR36][R16.64+0x8] ;  /* 0x0000082410007981 */ /* 0x000ee4000c1e1900 */
[----:B---3--:R-:W-:-:S05]  /*2360*/  FFMA R9, R9, R2, R0 ;  /* 0x0000000209097223 */ /* 0x008fca0000000000 */
[----:B------:R4:W-:Y:S01]  /*2370*/  STG.E desc[UR36][R16.64+0x8], R9 ;  /* 0x0000080910007986 */ /* 0x0009e2000c101924 */
[----:B------:R-:W-:Y:S05]  /*2380*/  BRA `(.L_x_57) ;  /* 0x0000000000fc7947 */ /* 0x000fea0003800000 */
.L_x_47:
[----:B------:R-:W0:Y:S08]  /*2390*/  LDC.64 R2, c[0x0][0x398] ;  /* 0x0000e600ff027b82 */ /* 0x000e300000000a00 */
[----:B------:R-:W2:Y:S01]  /*23a0*/  LDC.64 R6, c[0x0][0x3a0] ;  /* 0x0000e800ff067b82 */ /* 0x000ea20000000a00 */
[----:B01----:R-:W-:-:S06]  /*23b0*/  IMAD.WIDE R10, R8, 0x4, R2 ;  /* 0x00000004080a7825 */ /* 0x003fcc00078e0202 */
[----:B------:R-:W3:Y:S01]  /*23c0*/  LDG.E R10, desc[UR36][R10.64] ;  /* 0x000000240a0a7981 */ /* 0x000ee2000c1e1900 */
[----:B--2---:R-:W-:-:S06]  /*23d0*/  IMAD.WIDE R2, R8, 0x4, R6 ;  /* 0x0000000408027825 */ /* 0x004fcc00078e0206 */
[----:B------:R-:W2:Y:S01]  /*23e0*/  LDG.E R2, desc[UR36][R2.64] ;  /* 0x0000002402027981 */ /* 0x000ea2000c1e1900 */
[----:B------:R-:W0:Y:S01]  /*23f0*/  MUFU.RCP R4, R5 ;  /* 0x0000000500047308 */ /* 0x000e220000001000 */
[----:B------:R-:W-:Y:S01]  /*2400*/  BSSY.RECONVERGENT B0, `(.L_x_59) ;  /* 0x000000f000007945 */ /* 0x000fe20003800200 */
[----:B0-----:R-:W-:-:S04]  /*2410*/  FFMA R9, R4, -R5, 1 ;  /* 0x3f80000004097423 */ /* 0x001fc80000000805 */
[----:B------:R-:W-:Y:S01]  /*2420*/  FFMA R9, R4, R9, R4 ;  /* 0x0000000904097223 */ /* 0x000fe20000000004 */
[----:B---3--:R-:W-:Y:S01]  /*2430*/  FADD R7, -R10, R5 ;  /* 0x000000050a077221 */ /* 0x008fe20000000100 */
[----:B--2---:R-:W-:-:S04]  /*2440*/  FADD R0, R2, R2 ;  /* 0x0000000202007221 */ /* 0x004fc80000000000 */
[----:B------:R-:W-:-:S04]  /*2450*/  FMUL R0, R7, R0 ;  /* 0x0000000007007220 */ /* 0x000fc80000400000 */
[----:B------:R-:W0:Y:S01]  /*2460*/  FCHK P0, R0, R5 ;  /* 0x0000000500007302 */ /* 0x000e220000000000 */
[----:B------:R-:W-:-:S04]  /*2470*/  FFMA R4, R0, R9, RZ ;  /* 0x0000000900047223 */ /* 0x000fc800000000ff */
[----:B------:R-:W-:-:S04]  /*2480*/  FFMA R6, R4, -R5, R0 ;  /* 0x8000000504067223 */ /* 0x000fc80000000000 */
[----:B------:R-:W-:Y:S01]  /*2490*/  FFMA R6, R9, R6, R4 ;  /* 0x0000000609067223 */ /* 0x000fe20000000004 */
[----:B0-----:R-:W-:Y:S06]  /*24a0*/  @!P0 BRA `(.L_x_60) ;  /* 0x0000000000108947 */ /* 0x001fec0003800000 */
[----:B------:R-:W-:Y:S02]  /*24b0*/  MOV R3, R5 ;  /* 0x0000000500037202 */ /* 0x000fe40000000f00 */
[----:B------:R-:W-:-:S07]  /*24c0*/  MOV R4, 0x24e0 ;  /* 0x000024e000047802 */ /* 0x000fce0000000f00 */
[----:B------:R-:W-:Y:S05]  /*24d0*/  CALL.REL.NOINC `($__internal_2_$__cuda_sm3x_div_rn_noftz_f32_slowpath) ;  /* 0x0000000800007944 */ /* 0x000fea0003c00000 */
[----:B------:R-:W-:-:S07]  /*24e0*/  MOV R6, R0 ;  /* 0x0000000000067202 */ /* 0x000fce0000000f00 */
.L_x_60:
[----:B------:R-:W-:Y:S05]  /*24f0*/  BSYNC.RECONVERGENT B0 ;  /* 0x0000000000007941 */ /* 0x000fea0003800200 */
.L_x_59:
[----:B------:R-:W2:Y:S01]  /*2500*/  LDG.E R0, desc[UR36][R18.64] ;  /* 0x0000002412007981 */ /* 0x000ea2000c1e1900 */
[----:B------:R-:W-:-:S04]  /*2510*/  FMUL R2, R7, R2 ;  /* 0x0000000207027220 */ /* 0x000fc80000400000 */
[----:B--2---:R-:W-:-:S05]  /*2520*/  FFMA R7, R7, R2, R0 ;  /* 0x0000000207077223 */ /* 0x004fca0000000000 */
[----:B------:R0:W-:Y:S02]  /*2530*/  STG.E desc[UR36][R18.64], R7 ;  /* 0x0000000712007986 */ /* 0x0001e4000c101924 */
.L_x_56:
[----:B------:R-:W-:Y:S05]  /*2540*/  BSYNC.RELIABLE B7 ;  /* 0x0000000000077941 */ /* 0x000fea0003800100 */
.L_x_42:
[----:B------:R-:W2:Y:S01]  /*2550*/  LDL R5, [R1+0xc] ;  /* 0x00000c0001057983 */ /* 0x000ea20000100800 */
[----:B------:R-:W3:Y:S03]  /*2560*/  LDCU UR4, c[0x0][0x3dc] ;  /* 0x00007b80ff0477ac */ /* 0x000ee60008000800 */
[----:B------:R-:W4:Y:S04]  /*2570*/  LDL.64 R2, [R1+0x10] ;  /* 0x0000100001027983 */ /* 0x000f280000100a00 */
[----:B------:R-:W5:Y:S04]  /*2580*/  LDG.E R0, desc[UR36][R16.64] ;  /* 0x0000002410007981 */ /* 0x000f68000c1e1900 */
[----:B0-----:R-:W5:Y:S01]  /*2590*/  LDG.E R7, desc[UR36][R16.64+0x4] ;  /* 0x0000042410077981 */ /* 0x001f62000c1e1900 */
[----:B---3--:R-:W-:Y:S01]  /*25a0*/  UISETP.NE.AND UP0, UPT, UR4, 0x2, UPT ;  /* 0x000000020400788c */ /* 0x008fe2000bf05270 */
[-C--:B--2---:R-:W-:Y:S01]  /*25b0*/  FMUL R9, R5, -R6.reuse ;  /* 0x8000000605097220 */ /* 0x084fe20000400000 */
[----:B----4-:R-:W-:-:S03]  /*25c0*/  FMUL R4, R2, -R6 ;  /* 0x8000000602047220 */ /* 0x010fc60000400000 */
[----:B-----5:R-:W-:Y:S01]  /*25d0*/  FFMA R5, R5, R9, R0 ;  /* 0x0000000905057223 */ /* 0x020fe20000000000 */
[----:B------:R-:W-:-:S04]  /*25e0*/  FFMA R7, R2, R4, R7 ;  /* 0x0000000402077223 */ /* 0x000fc80000000007 */
[----:B------:R0:W-:Y:S04]  /*25f0*/  STG.E desc[UR36][R16.64], R5 ;  /* 0x0000000510007986 */ /* 0x0001e8000c101924 */
[----:B------:R0:W-:Y:S01]  /*2600*/  STG.E desc[UR36][R16.64+0x4], R7 ;  /* 0x0000040710007986 */ /* 0x0001e2000c101924 */
[----:B------:R-:W-:Y:S05]  /*2610*/  BRA.U !UP0, `(.L_x_61) ;  /* 0x0000000108487547 */ /* 0x000fea000b800000 */
[----:B------:R-:W-:Y:S01]  /*2620*/  UISETP.NE.AND UP0, UPT, UR4, 0x3, UPT ;  /* 0x000000030400788c */ /* 0x000fe2000bf05270 */
[----:B------:R-:W-:-:S08]  /*2630*/  IMAD.MOV.U32 R22, RZ, RZ, R6 ;  /* 0x000000ffff167224 */ /* 0x000fd000078e0006 */
[----:B------:R-:W-:Y:S05]  /*2640*/  BRA.U UP0, `(.L_x_57) ;  /* 0x00000001004c7547 */ /* 0x000fea000b800000 */
[----:B------:R-:W2:Y:S04]  /*2650*/  LDG.E R8, desc[UR36][R16.64+0xc] ;  /* 0x00000c2410087981 */ /* 0x000ea8000c1e1900 */
[----:B0-----:R-:W3:Y:S04]  /*2660*/  LDG.E R5, desc[UR36][R16.64+0x8] ;  /* 0x0000082410057981 */ /* 0x001ee8000c1e1900 */
[----:B-1----:R-:W4:Y:S04]  /*2670*/  LDG.E R10, desc[UR36][R16.64+0x10] ;  /* 0x00001024100a7981 */ /* 0x002f28000c1e1900 */
[----:B------:R-:W5:Y:S01]  /*2680*/  LDG.E R11, desc[UR36][R16.64+0x14] ;  /* 0x00001424100b7981 */ /* 0x000f62000c1e1900 */
[----:B------:R-:W-:Y:S01]  /*2690*/  FMUL R0, R6, -R3 ;  /* 0x8000000306007220 */ /* 0x000fe20000400000 */
[----:B------:R-:W-:Y:S01]  /*26a0*/  MOV R22, R6 ;  /* 0x0000000600167202 */ /* 0x000fe20000000f00 */
[----:B--2---:R-:W-:-:S02]  /*26b0*/  FFMA R7, R9, R2, R8 ;  /* 0x0000000209077223 */ /* 0x004fc40000000008 */
[-C--:B---3--:R-:W-:Y:S01]  /*26c0*/  FFMA R5, R0, R3.reuse, R5 ;  /* 0x0000000300057223 */ /* 0x088fe20000000005 */
[-C--:B----4-:R-:W-:Y:S01]  /*26d0*/  FFMA R9, R9, R3.reuse, R10 ;  /* 0x0000000309097223 */ /* 0x090fe2000000000a */
[----:B-----5:R-:W-:-:S03]  /*26e0*/  FFMA R11, R4, R3, R11 ;  /* 0x00000003040b7223 */ /* 0x020fc6000000000b */
[----:B------:R2:W-:Y:S04]  /*26f0*/  STG.E desc[UR36][R16.64+0x8], R5 ;  /* 0x0000080510007986 */ /* 0x0005e8000c101924 */
[----:B------:R2:W-:Y:S04]  /*2700*/  STG.E desc[UR36][R16.64+0xc], R7 ;  /* 0x00000c0710007986 */ /* 0x0005e8000c101924 */
[----:B------:R2:W-:Y:S04]  /*2710*/  STG.E desc[UR36][R16.64+0x10], R9 ;  /* 0x0000100910007986 */ /* 0x0005e8000c101924 */
[----:B------:R2:W-:Y:S01]  /*2720*/  STG.E desc[UR36][R16.64+0x14], R11 ;  /* 0x0000140b10007986 */ /* 0x0005e2000c101924 */
[----:B------:R-:W-:Y:S05]  /*2730*/  BRA `(.L_x_57) ;  /* 0x0000000000107947 */ /* 0x000fea0003800000 */
.L_x_61:
[----:B------:R-:W2:Y:S01]  /*2740*/  LDG.E R0, desc[UR36][R16.64+0x8] ;  /* 0x0000082410007981 */ /* 0x000ea2000c1e1900 */
[----:B------:R-:W-:Y:S01]  /*2750*/  MOV R22, R6 ;  /* 0x0000000600167202 */ /* 0x000fe20000000f00 */
[----:B--2---:R-:W-:-:S05]  /*2760*/  FFMA R9, R9, R2, R0 ;  /* 0x0000000209097223 */ /* 0x004fca0000000000 */
[----:B------:R3:W-:Y:S02]  /*2770*/  STG.E desc[UR36][R16.64+0x8], R9 ;  /* 0x0000080910007986 */ /* 0x0007e4000c101924 */
.L_x_57:
[----:B------:R-:W-:Y:S05]  /*2780*/  BSYNC.RECONVERGENT B8 ;  /* 0x0000000000087941 */ /* 0x000fea0003800200 */
.L_x_41:
[----:B------:R-:W5:Y:S02]  /*2790*/  LDC.64 R2, c[0x0][0x380] ;  /* 0x0000e000ff027b82 */ /* 0x000f640000000a00 */
[----:B-----5:R-:W-:-:S06]  /*27a0*/  IMAD.WIDE R2, R24, 0x4, R2 ;  /* 0x0000000418027825 */ /* 0x020fcc00078e0202 */
[----:B------:R-:W5:Y:S01]  /*27b0*/  LDG.E R2, desc[UR36][R2.64] ;  /* 0x0000002402027981 */ /* 0x000f62000c1e1900 */
[----:B------:R-:W-:-:S04]  /*27c0*/  IADD3 R23, PT, PT, R23, 0x1, RZ ;  /* 0x0000000117177810 */ /* 0x000fc80007ffe0ff */
[----:B-----5:R-:W-:-:S13]  /*27d0*/  ISETP.GE.AND P0, PT, R23, R2, PT ;  /* 0x000000021700720c */ /* 0x020fda0003f06270 */
[----:B------:R-:W-:Y:S05]  /*27e0*/  @!P0 BRA `(.L_x_62) ;  /* 0xffffffe400e48947 */ /* 0x000fea000383ffff */
[----:B------:R-:W-:Y:S05]  /*27f0*/  EXIT ;  /* 0x000000000000794d */ /* 0x000fea0003800000 */
        .weak           $__internal_0_$__cuda_sm20_rcp_rn_f32_slowpath
        .type           $__internal_0_$__cuda_sm20_rcp_rn_f32_slowpath,@function
        .size           $__internal_0_$__cuda_sm20_rcp_rn_f32_slowpath,($__internal_1_$__cuda_sm20_sqrt_rn_f32_slowpath - $__internal_0_$__cuda_sm20_rcp_rn_f32_slowpath)
$__internal_0_$__cuda_sm20_rcp_rn_f32_slowpath:
[----:B------:R-:W-:Y:S01]  /*2800*/  IMAD.SHL.U32 R2, R7, 0x2, RZ ;  /* 0x0000000207027824 */ /* 0x000fe200078e00ff */
[----:B------:R-:W-:Y:S01]  /*2810*/  BSSY.RECONVERGENT B1, `(.L_x_63) ;  /* 0x0000031000017945 */ /* 0x000fe20003800200 */
[----:B------:R-:W-:-:S03]  /*2820*/  MOV R0, R7 ;  /* 0x0000000700007202 */ /* 0x000fc60000000f00 */
[----:B------:R-:W-:-:S04]  /*2830*/  SHF.R.U32.HI R2, RZ, 0x18, R2 ;  /* 0x00000018ff027819 */ /* 0x000fc80000011602 */
[----:B------:R-:W-:-:S13]  /*2840*/  ISETP.NE.U32.AND P0, PT, R2, RZ, PT ;  /* 0x000000ff0200720c */ /* 0x000fda0003f05070 */
[----:B------:R-:W-:Y:S05]  /*2850*/  @P0 BRA `(.L_x_64) ;  /* 0x0000000000280947 */ /* 0x000fea0003800000 */
[----:B------:R-:W-:-:S04]  /*2860*/  SHF.L.U32 R2, R0, 0x1, RZ ;  /* 0x0000000100027819 */ /* 0x000fc800000006ff */
[----:B------:R-:W-:-:S13]  /*2870*/  ISETP.NE.AND P0, PT, R2, RZ, PT ;  /* 0x000000ff0200720c */ /* 0x000fda0003f05270 */
[----:B------:R-:W-:Y:S01]  /*2880*/  @P0 FFMA R6, R0, 1.84467440737095516160e+19, RZ ;  /* 0x5f80000000060823 */ /* 0x000fe200000000ff */
[----:B------:R-:W-:Y:S08]  /*2890*/  @!P0 MUFU.RCP R3, R0 ;  /* 0x0000000000038308 */ /* 0x000ff00000001000 */
[----:B------:R-:W0:Y:S02]  /*28a0*/  @P0 MUFU.RCP R7, R6 ;  /* 0x0000000600070308 */ /* 0x000e240000001000 */
[----:B0-----:R-:W-:-:S04]  /*28b0*/  @P0 FFMA R2, R6, R7, -1 ;  /* 0xbf80000006020423 */ /* 0x001fc80000000007 */
[----:B------:R-:W-:-:S04]  /*28c0*/  @P0 FADD.FTZ R2, -R2, -RZ ;  /* 0x800000ff02020221 */ /* 0x000fc80000010100 */
[----:B------:R-:W-:-:S04]  /*28d0*/  @P0 FFMA R2, R7, R2, R7 ;  /* 0x0000000207020223 */ /* 0x000fc80000000007 */
[----:B------:R-:W-:Y:S01]  /*28e0*/  @P0 FFMA R3, R2, 1.84467440737095516160e+19, RZ ;  /* 0x5f80000002030823 */ /* 0x000fe200000000ff */
[----:B------:R-:W-:Y:S06]  /*28f0*/  BRA `(.L_x_65) ;  /* 0x0000000000887947 */ /* 0x000fec0003800000 */
.L_x_64:
[----:B------:R-:W-:-:S04]  /*2900*/  IADD3 R12, PT, PT, R2, -0xfd, RZ ;  /* 0xffffff03020c7810 */ /* 0x000fc80007ffe0ff */
[----:B------:R-:W-:-:S13]  /*2910*/  ISETP.GT.U32.AND P0, PT, R12, 0x1, PT ;  /* 0x000000010c00780c */ /* 0x000fda0003f04070 */
[----:B------:R-:W-:Y:S05]  /*2920*/  @P0 BRA `(.L_x_66) ;  /* 0x0000000000780947 */ /* 0x000fea0003800000 */
[----:B------:R-:W-:Y:S01]  /*2930*/  LOP3.LUT R3, R0, 0x7fffff, RZ, 0xc0, !PT ;  /* 0x007fffff00037812 */ /* 0x000fe200078ec0ff */
[----:B------:R-:W-:-:S03]  /*2940*/  IMAD.MOV.U32 R11, RZ, RZ, 0x3 ;  /* 0x00000003ff0b7424 */ /* 0x000fc600078e00ff */
[----:B------:R-:W-:Y:S02]  /*2950*/  LOP3.LUT R3, R3, 0x3f800000, RZ, 0xfc, !PT ;  /* 0x3f80000003037812 */ /* 0x000fe400078efcff */
[----:B------:R-:W-:Y:S02]  /*2960*/  SHF.L.U32 R11, R11, R12, RZ ;  /* 0x0000000c0b0b7219 */ /* 0x000fe400000006ff */
[----:B------:R-:W0:Y:S02]  /*2970*/  MUFU.RCP R6, R3 ;  /* 0x0000000300067308 */ /* 0x000e240000001000 */
[----:B0-----:R-:W-:-:S04]  /*2980*/  FFMA R7, R3, R6, -1 ;  /* 0xbf80000003077423 */ /* 0x001fc80000000006 */
[----:B------:R-:W-:-:S04]  /*2990*/  FADD.FTZ R7, -R7, -RZ ;  /* 0x800000ff07077221 */ /* 0x000fc80000010100 */
[CCC-:B------:R-:W-:Y:S01]  /*29a0*/  FFMA.RM R9, R6.reuse, R7.reuse, R6.reuse ;  /* 0x0000000706097223 */ /* 0x1c0fe20000004006 */
[----:B------:R-:W-:-:S04]  /*29b0*/  FFMA.RP R10, R6, R7, R6 ;  /* 0x00000007060a7223 */ /* 0x000fc80000008006 */
[C---:B------:R-:W-:Y:S02]  /*29c0*/  LOP3.LUT R6, R9.reuse, 0x7fffff, RZ, 0xc0, !PT ;  /* 0x007fffff09067812 */ /* 0x040fe400078ec0ff */
[----:B------:R-:W-:Y:S02]  /*29d0*/  FSETP.NEU.FTZ.AND P0, PT, R9, R10, PT ;  /* 0x0000000a0900720b */ /* 0x000fe40003f1d000 */
[----:B------:R-:W-:Y:S02]  /*29e0*/  LOP3.LUT R6, R6, 0x800000, RZ, 0xfc, !PT ;  /* 0x0080000006067812 */ /* 0x000fe400078efcff */
[----:B------:R-:W-:Y:S02]  /*29f0*/  SEL R7, RZ, 0xffffffff, !P0 ;  /* 0xffffffffff077807 */ /* 0x000fe40004000000 */
[----:B------:R-:W-:Y:S02]  /*2a00*/  LOP3.LUT R11, R11, R6, RZ, 0xc0, !PT ;  /* 0x000000060b0b7212 */ /* 0x000fe400078ec0ff */
[----:B------:R-:W-:-:S02]  /*2a10*/  IADD3 R7, PT, PT, -R7, RZ, RZ ;  /* 0x000000ff07077210 */ /* 0x000fc40007ffe1ff */
[-C--:B------:R-:W-:Y:S02]  /*2a20*/  SHF.R.U32.HI R11, RZ, R12.reuse, R11 ;  /* 0x0000000cff0b7219 */ /* 0x080fe4000001160b */
[----:B------:R-:W-:Y:S02]  /*2a30*/  LOP3.LUT P1, RZ, R7, R12, R6, 0xf8, !PT ;  /* 0x0000000c07ff7212 */ /* 0x000fe4000782f806 */
[C---:B------:R-:W-:Y:S02]  /*2a40*/  LOP3.LUT P0, RZ, R11.reuse, 0x1, RZ, 0xc0, !PT ;  /* 0x000000010bff7812 */ /* 0x040fe4000780c0ff */
[----:B------:R-:W-:-:S04]  /*2a50*/  LOP3.LUT P2, RZ, R11, 0x2, RZ, 0xc0, !PT ;  /* 0x000000020bff7812 */ /* 0x000fc8000784c0ff */
[----:B------:R-:W-:Y:S02]  /*2a60*/  PLOP3.LUT P0, PT, P0, P1, P2, 0xe0, 0x0 ;  /* 0x000000000000781c */ /* 0x000fe40000703c20 */
[----:B------:R-:W-:Y:S02]  /*2a70*/  LOP3.LUT P1, RZ, R0, 0x7fffff, RZ, 0xc0, !PT ;  /* 0x007fffff00ff7812 */ /* 0x000fe4000782c0ff */
[----:B------:R-:W-:-:S04]  /*2a80*/  SEL R3, RZ, 0x1, !P0 ;  /* 0x00000001ff037807 */ /* 0x000fc80004000000 */
[----:B------:R-:W-:-:S04]  /*2a90*/  IADD3 R3, PT, PT, -R3, RZ, RZ ;  /* 0x000000ff03037210 */ /* 0x000fc80007ffe1ff */
[----:B------:R-:W-:Y:S02]  /*2aa0*/  ISETP.GE.AND P0, PT, R3, RZ, PT ;  /* 0x000000ff0300720c */ /* 0x000fe40003f06270 */
[----:B------:R-:W-:-:S04]  /*2ab0*/  IADD3 R3, PT, PT, R2, -0xfc, RZ ;  /* 0xffffff0402037810 */ /* 0x000fc80007ffe0ff */
[----:B------:R-:W-:-:S07]  /*2ac0*/  SHF.R.U32.HI R3, RZ, R3, R6 ;  /* 0x00000003ff037219 */ /* 0x000fce0000011606 */
[----:B------:R-:W-:-:S05]  /*2ad0*/  @!P0 VIADD R3, R3, 0x1 ;  /* 0x0000000103038836 */ /* 0x000fca0000000000 */
[----:B------:R-:W-:-:S04]  /*2ae0*/  @!P1 SHF.L.U32 R3, R3, 0x1, RZ ;  /* 0x0000000103039819 */ /* 0x000fc800000006ff */
[----:B------:R-:W-:Y:S01]  /*2af0*/  LOP3.LUT R3, R3, 0x80000000, R0, 0xf8, !PT ;  /* 0x8000000003037812 */ /* 0x000fe200078ef800 */
[----:B------:R-:W-:Y:S06]  /*2b00*/  BRA `(.L_x_65) ;  /* 0x0000000000047947 */ /* 0x000fec0003800000 */
.L_x_66:
[----:B------:R0:W1:Y:S02]  /*2b10*/  MUFU.RCP R3, R0 ;  /* 0x0000000000037308 */ /* 0x0000640000001000 */
.L_x_65:
[----:B------:R-:W-:Y:S05]  /*2b20*/  BSYNC.RECONVERGENT B1 ;  /* 0x0000000000017941 */ /* 0x000fea0003800200 */
.L_x_63:
[----:B-1----:R-:W-:Y:S01]  /*2b30*/  MOV R22, R3 ;  /* 0x0000000300167202 */ /* 0x002fe20000000f00 */
[----:B------:R-:W-:Y:S01]  /*2b40*/  IMAD.MOV.U32 R3, RZ, RZ, 0x0 ;  /* 0x00000000ff037424 */ /* 0x000fe200078e00ff */
[----:B------:R-:W-:-:S04]  /*2b50*/  MOV R2, R4 ;  /* 0x0000000400027202 */ /* 0x000fc80000000f00 */
[----:B0-----:R-:W-:Y:S05]  /*2b60*/  RET.REL.NODEC R2 `(_Z18d_bondStressEnergyPiS_S_PfS0_S0_S0_S0_S0_S0_iiiiS_) ;  /* 0xffffffd402247950 */ /* 0x001fea0003c3ffff */
        .weak           $__internal_1_$__cuda_sm20_sqrt_rn_f32_slowpath
        .type           $__internal_1_$__cuda_sm20_sqrt_rn_f32_slowpath,@function
        .size           $__internal_1_$__cuda_sm20_sqrt_rn_f32_slowpath,($__internal_2_$__cuda_sm3x_div_rn_noftz_f32_slowpath - $__internal_1_$__cuda_sm20_sqrt_rn_f32_slowpath)
$__internal_1_$__cuda_sm20_sqrt_rn_f32_slowpath:
[----:B------:R-:W-:-:S13]  /*2b70*/  LOP3.LUT P0, RZ, R0, 0x7fffffff, RZ, 0xc0, !PT ;  /* 0x7fffffff00ff7812 */ /* 0x000fda000780c0ff */
[----:B------:R-:W-:Y:S01]  /*2b80*/  @!P0 MOV R2, R0 ;  /* 0x0000000000028202 */ /* 0x000fe20000000f00 */
[----:B------:R-:W-:Y:S06]  /*2b90*/  @!P0 BRA `(.L_x_67) ;  /* 0x0000000000408947 */ /* 0x000fec0003800000 */
[----:B------:R-:W-:-:S13]  /*2ba0*/  FSETP.GEU.FTZ.AND P0, PT, R0, RZ, PT ;  /* 0x000000ff0000720b */ /* 0x000fda0003f1e000 */
[----:B------:R-:W-:Y:S01]  /*2bb0*/  @!P0 MOV R2, 0x7fffffff ;  /* 0x7fffffff00028802 */ /* 0x000fe20000000f00 */
[----:B------:R-:W-:Y:S06]  /*2bc0*/  @!P0 BRA `(.L_x_67) ;  /* 0x0000000000348947 */ /* 0x000fec0003800000 */
[----:B------:R-:W-:-:S13]  /*2bd0*/  FSETP.GTU.FTZ.AND P0, PT, |R0|, +INF , PT ;  /* 0x7f8000000000780b */ /* 0x000fda0003f1c200 */
[----:B------:R-:W-:Y:S01]  /*2be0*/  @P0 FADD.FTZ R2, R0, 1 ;  /* 0x3f80000000020421 */ /* 0x000fe20000010000 */
[----:B------:R-:W-:Y:S06]  /*2bf0*/  @P0 BRA `(.L_x_67) ;  /* 0x0000000000280947 */ /* 0x000fec0003800000 */
[----:B------:R-:W-:-:S13]  /*2c00*/  FSETP.NEU.FTZ.AND P0, PT, |R0|, +INF , PT ;  /* 0x7f8000000000780b */ /* 0x000fda0003f1d200 */
[----:B------:R-:W-:-:S04]  /*2c10*/  @P0 FFMA R3, R0, 1.84467440737095516160e+19, RZ ;  /* 0x5f80000000030823 */ /* 0x000fc800000000ff */
[----:B------:R-:W0:Y:S02]  /*2c20*/  @P0 MUFU.RSQ R2, R3 ;  /* 0x0000000300020308 */ /* 0x000e240000001400 */
[----:B0-----:R-:W-:Y:S01]  /*2c30*/  @P0 FMUL.FTZ R4, R3, R2 ;  /* 0x0000000203040220 */ /* 0x001fe20000410000 */
[----:B------:R-:W-:Y:S01]  /*2c40*/  @P0 FMUL.FTZ R6, R2, 0.5 ;  /* 0x3f00000002060820 */ /* 0x000fe20000410000 */
[----:B------:R-:W-:Y:S02]  /*2c50*/  @!P0 MOV R2, R0 ;  /* 0x0000000000028202 */ /* 0x000fe40000000f00 */
[----:B------:R-:W-:-:S04]  /*2c60*/  @P0 FADD.FTZ R5, -R4, -RZ ;  /* 0x800000ff04050221 */ /* 0x000fc80000010100 */
[----:B------:R-:W-:-:S04]  /*2c70*/  @P0 FFMA R5, R4, R5, R3 ;  /* 0x0000000504050223 */ /* 0x000fc80000000003 */
[----:B------:R-:W-:-:S04]  /*2c80*/  @P0 FFMA R5, R5, R6, R4 ;  /* 0x0000000605050223 */ /* 0x000fc80000000004 */
[----:B------:R-:W-:-:S07]  /*2c90*/  @P0 FMUL.FTZ R2, R5, 2.3283064365386962891e-10 ;  /* 0x2f80000005020820 */ /* 0x000fce0000410000 */
.L_x_67:
[----:B------:R-:W-:Y:S02]  /*2ca0*/  HFMA2 R3, -RZ, RZ, 0, 0 ;  /* 0x00000000ff037431 */ /* 0x000fe400000001ff */
[----:B------:R-:W-:Y:S01]  /*2cb0*/  IMAD.MOV.U32 R5, RZ, RZ, R2 ;  /* 0x000000ffff057224 */ /* 0x000fe200078e0002 */
[----:B------:R-:W-:-:S04]  /*2cc0*/  MOV R2, R7 ;  /* 0x0000000700027202 */ /* 0x000fc80000000f00 */
[----:B------:R-:W-:Y:S05]  /*2cd0*/  RET.REL.NODEC R2 `(_Z18d_bondStressEnergyPiS_S_PfS0_S0_S0_S0_S0_S0_iiiiS_) ;  /* 0xffffffd002c87950 */ /* 0x000fea0003c3ffff */
        .weak           $__internal_2_$__cuda_sm3x_div_rn_noftz_f32_slowpath
        .type           $__internal_2_$__cuda_sm3x_div_rn_noftz_f32_slowpath,@function
        .size           $__internal_2_$__cuda_sm3x_div_rn_noftz_f32_slowpath,(.L_x_154 - $__internal_2_$__cuda_sm3x_div_rn_noftz_f32_slowpath)
$__internal_2_$__cuda_sm3x_div_rn_noftz_f32_slowpath:
[----:B------:R-:W-:Y:S01]  /*2ce0*/  SHF.R.U32.HI R6, RZ, 0x17, R3 ;  /* 0x00000017ff067819 */ /* 0x000fe20000011603 */
[----:B------:R-:W-:Y:S01]  /*2cf0*/  BSSY.RECONVERGENT B1, `(.L_x_68) ;  /* 0x0000062000017945 */ /* 0x000fe20003800200 */
[----:B------:R-:W-:Y:S02]  /*2d00*/  SHF.R.U32.HI R9, RZ, 0x17, R0 ;  /* 0x00000017ff097819 */ /* 0x000fe40000011600 */
[----:B------:R-:W-:Y:S02]  /*2d10*/  LOP3.LUT R6, R6, 0xff, RZ, 0xc0, !PT ;  /* 0x000000ff06067812 */ /* 0x000fe400078ec0ff */
[----:B------:R-:W-:Y:S02]  /*2d20*/  LOP3.LUT R11, R9, 0xff, RZ, 0xc0, !PT ;  /* 0x000000ff090b7812 */ /* 0x000fe400078ec0ff */
[----:B------:R-:W-:-:S03]  /*2d30*/  IADD3 R12, PT, PT, R6, -0x1, RZ ;  /* 0xffffffff060c7810 */ /* 0x000fc60007ffe0ff */
[----:B------:R-:W-:Y:S01]  /*2d40*/  VIADD R10, R11, 0xffffffff ;  /* 0xffffffff0b0a7836 */ /* 0x000fe20000000000 */
[----:B------:R-:W-:-:S04]  /*2d50*/  ISETP.GT.U32.AND P0, PT, R12, 0xfd, PT ;  /* 0x000000fd0c00780c */ /* 0x000fc80003f04070 */
[----:B------:R-:W-:-:S13]  /*2d60*/  ISETP.GT.U32.OR P0, PT, R10, 0xfd, P0 ;  /* 0x000000fd0a00780c */ /* 0x000fda0000704470 */
[----:B------:R-:W-:Y:S01]  /*2d70*/  @!P0 MOV R9, RZ ;  /* 0x000000ff00098202 */ /* 0x000fe20000000f00 */
[----:B------:R-:W-:Y:S06]  /*2d80*/  @!P0 BRA `(.L_x_69) ;  /* 0x00000000005c8947 */ /* 0x000fec0003800000 */
[----:B------:R-:W-:Y:S02]  /*2d90*/  FSETP.GTU.FTZ.AND P0, PT, |R0|, +INF , PT ;  /* 0x7f8000000000780b */ /* 0x000fe40003f1c200 */
[----:B------:R-:W-:-:S04]  /*2da0*/  FSETP.GTU.FTZ.AND P1, PT, |R3|, +INF , PT ;  /* 0x7f8000000300780b */ /* 0x000fc80003f3c200 */
[----:B------:R-:W-:-:S13]  /*2db0*/  PLOP3.LUT P0, PT, P0, P1, PT, 0xf8, 0x8f ;  /* 0x00000000008f781c */ /* 0x000fda0000703f70 */
[----:B------:R-:W-:Y:S05]  /*2dc0*/  @P0 BRA `(.L_x_70) ;  /* 0x00000004004c0947 */ /* 0x000fea0003800000 */
[----:B------:R-:W-:-:S13]  /*2dd0*/  LOP3.LUT P0, RZ, R3, 0x7fffffff, R0, 0xc8, !PT ;  /* 0x7fffffff03ff7812 */ /* 0x000fda000780c800 */
[----:B------:R-:W-:Y:S05]  /*2de0*/  @!P0 BRA `(.L_x_71) ;  /* 0x00000004003c8947 */ /* 0x000fea0003800000 */
[C---:B------:R-:W-:Y:S02]  /*2df0*/  FSETP.NEU.FTZ.AND P2, PT, |R0|.reuse, +INF , PT ;  /* 0x7f8000000000780b */ /* 0x040fe40003f5d200 */
[----:B------:R-:W-:Y:S02]  /*2e00*/  FSETP.NEU.FTZ.AND P1, PT, |R3|, +INF , PT ;  /* 0x7f8000000300780b */ /* 0x000fe40003f3d200 */
[----:B------:R-:W-:-:S11]  /*2e10*/  FSETP.NEU.FTZ.AND P0, PT, |R0|, +INF , PT ;  /* 0x7f8000000000780b */ /* 0x000fd60003f1d200 */
[----:B------:R-:W-:Y:S05]  /*2e20*/  @!P1 BRA !P2, `(.L_x_71) ;  /* 0x00000004002c9947 */ /* 0x000fea0005000000 */
[----:B------:R-:W-:-:S04]  /*2e30*/  LOP3.LUT P2, RZ, R0, 0x7fffffff, RZ, 0xc0, !PT ;  /* 0x7fffffff00ff7812 */ /* 0x000fc8000784c0ff */
[----:B------:R-:W-:-:S13]  /*2e40*/  PLOP3.LUT P1, PT, P1, P2, PT, 0x2f, 0xf2 ;  /* 0x0000000000f2781c */ /* 0x000fda0000f24577 */
[----:B------:R-:W-:Y:S05]  /*2e50*/  @P1 BRA `(.L_x_72) ;  /* 0x0000000400181947 */ /* 0x000fea0003800000 */
[----:B------:R-:W-:-:S04]  /*2e60*/  LOP3.LUT P1, RZ, R3, 0x7fffffff, RZ, 0xc0, !PT ;  /* 0x7fffffff03ff7812 */ /* 0x000fc8000782c0ff */
[----:B------:R-:W-:-:S13]  /*2e70*/  PLOP3.LUT P0, PT, P0, P1, PT, 0x2f, 0xf2 ;  /* 0x0000000000f2781c */ /* 0x000fda0000702577 */
[----:B------:R-:W-:Y:S05]  /*2e80*/  @P0 BRA `(.L_x_73) ;  /* 0x0000000400000947 */ /* 0x000fea0003800000 */
[----:B------:R-:W-:Y:S02]  /*2e90*/  ISETP.GE.AND P0, PT, R10, RZ, PT ;  /* 0x000000ff0a00720c */ /* 0x000fe40003f06270 */
[----:B------:R-:W-:-:S11]  /*2ea0*/  ISETP.GE.AND P1, PT, R12, RZ, PT ;  /* 0x000000ff0c00720c */ /* 0x000fd60003f26270 */
[----:B------:R-:W-:Y:S01]  /*2eb0*/  @P0 MOV R9, RZ ;  /* 0x000000ff00090202 */ /* 0x000fe20000000f00 */
[----:B------:R-:W-:Y:S01]  /*2ec0*/  @!P0 FFMA R0, R0, 1.84467440737095516160e+19, RZ ;  /* 0x5f80000000008823 */ /* 0x000fe200000000ff */
[----:B------:R-:W-:Y:S01]  /*2ed0*/  @!P0 MOV R9, 0xffffffc0 ;  /* 0xffffffc000098802 */ /* 0x000fe20000000f00 */
[----:B------:R-:W-:-:S04]  /*2ee0*/  @!P1 FFMA R3, R3, 1.84467440737095516160e+19, RZ ;  /* 0x5f80000003039823 */ /* 0x000fc800000000ff */
[----:B------:R-:W-:-:S07]  /*2ef0*/  @!P1 VIADD R9, R9, 0x40 ;  /* 0x0000004009099836 */ /* 0x000fce0000000000 */
.L_x_69:
[----:B------:R-:W-:Y:S01]  /*2f00*/  LEA R10, R6, 0xc0800000, 0x17 ;  /* 0xc0800000060a7811 */ /* 0x000fe200078eb8ff */
[----:B------:R-:W-:Y:S01]  /*2f10*/  BSSY.RECONVERGENT B2, `(.L_x_74) ;  /* 0x0000036000027945 */ /* 0x000fe20003800200 */
[----:B------:R-:W-:Y:S02]  /*2f20*/  IADD3 R11, PT, PT, R11, -0x7f, RZ ;  /* 0xffffff810b0b7810 */ /* 0x000fe40007ffe0ff */
[----:B------:R-:W-:-:S03]  /*2f30*/  IADD3 R12, PT, PT, -R10, R3, RZ ;  /* 0x000000030a0c7210 */ /* 0x000fc60007ffe1ff */
[C---:B------:R-:W-:Y:S01]  /*2f40*/  IMAD R0, R11.reuse, -0x800000, R0 ;  /* 0xff8000000b007824 */ /* 0x040fe200078e0200 */
[----:B------:R0:W1:Y:S01]  /*2f50*/  MUFU.RCP R3, R12 ;  /* 0x0000000c00037308 */ /* 0x0000620000001000 */
[----:B------:R-:W-:Y:S01]  /*2f60*/  FADD.FTZ R13, -R12, -RZ ;  /* 0x800000ff0c0d7221 */ /* 0x000fe20000010100 */
[----:B0-----:R-:W-:-:S04]  /*2f70*/  IADD3 R12, PT, PT, R11, 0x7f, -R6 ;  /* 0x0000007f0b0c7810 */ /* 0x001fc80007ffe806 */
[----:B------:R-:W-:Y:S01]  /*2f80*/  IADD3 R9, PT, PT, R12, R9, RZ ;  /* 0x000000090c097210 */ /* 0x000fe20007ffe0ff */
[----:B-1----:R-:W-:-:S04]  /*2f90*/  FFMA R10, R3, R13, 1 ;  /* 0x3f800000030a7423 */ /* 0x002fc8000000000d */
[----:B------:R-:W-:-:S04]  /*2fa0*/  FFMA R3, R3, R10, R3 ;  /* 0x0000000a03037223 */ /* 0x000fc80000000003 */
[----:B------:R-:W-:-:S04]  /*2fb0*/  FFMA R10, R0, R3, RZ ;  /* 0x00000003000a7223 */ /* 0x000fc800000000ff */
[----:B------:R-:W-:-:S04]  /*2fc0*/  FFMA R14, R13, R10, R0 ;  /* 0x0000000a0d0e7223 */ /* 0x000fc80000000000 */
[----:B------:R-:W-:-:S04]  /*2fd0*/  FFMA R10, R3, R14, R10 ;  /* 0x0000000e030a7223 */ /* 0x000fc8000000000a */
[----:B------:R-:W-:-:S04]  /*2fe0*/  FFMA R13, R13, R10, R0 ;  /* 0x0000000a0d0d7223 */ /* 0x000fc80000000000 */
[----:B------:R-:W-:-:S05]  /*2ff0*/  FFMA R0, R3, R13, R10 ;  /* 0x0000000d03007223 */ /* 0x000fca000000000a */
[----:B------:R-:W-:-:S04]  /*3000*/  SHF.R.U32.HI R6, RZ, 0x17, R0 ;  /* 0x00000017ff067819 */ /* 0x000fc80000011600 */
[----:B------:R-:W-:-:S05]  /*3010*/  LOP3.LUT R6, R6, 0xff, RZ, 0xc0, !PT ;  /* 0x000000ff06067812 */ /* 0x000fca00078ec0ff */
[----:B------:R-:W-:-:S05]  /*3020*/  IMAD.IADD R11, R6, 0x1, R9 ;  /* 0x00000001060b7824 */ /* 0x000fca00078e0209 */
[----:B------:R-:W-:-:S04]  /*3030*/  IADD3 R6, PT, PT, R11, -0x1, RZ ;  /* 0xffffffff0b067810 */ /* 0x000fc80007ffe0ff */
[----:B------:R-:W-:-:S13]  /*3040*/  ISETP.GE.U32.AND P0, PT, R6, 0xfe, PT ;  /* 0x000000fe0600780c */ /* 0x000fda0003f06070 */
[----:B------:R-:W-:Y:S05]  /*3050*/  @!P0 BRA `(.L_x_75) ;  /* 0x0000000000808947 */ /* 0x000fea0003800000 */
[----:B------:R-:W-:-:S13]  /*3060*/  ISETP.GT.AND P0, PT, R11, 0xfe, PT ;  /* 0x000000fe0b00780c */ /* 0x000fda0003f04270 */
[----:B------:R-:W-:Y:S05]  /*3070*/  @P0 BRA `(.L_x_76) ;  /* 0x00000000006c0947 */ /* 0x000fea0003800000 */
[----:B------:R-:W-:-:S13]  /*3080*/  ISETP.GE.AND P0, PT, R11, 0x1, PT ;  /* 0x000000010b00780c */ /* 0x000fda0003f06270 */
[----:B------:R-:W-:Y:S05]  /*3090*/  @P0 BRA `(.L_x_77) ;  /* 0x0000000000740947 */ /* 0x000fea0003800000 */
[----:B------:R-:W-:Y:S02]  /*30a0*/  ISETP.GE.AND P0, PT, R11, -0x18, PT ;  /* 0xffffffe80b00780c */ /* 0x000fe40003f06270 */
[----:B------:R-:W-:-:S11]  /*30b0*/  LOP3.LUT R0, R0, 0x80000000, RZ, 0xc0, !PT ;  /* 0x8000000000007812 */ /* 0x000fd600078ec0ff */
[----:B------:R-:W-:Y:S05]  /*30c0*/  @!P0 BRA `(.L_x_77) ;  /* 0x0000000000688947 */ /* 0x000fea0003800000 */
[-CC-:B------:R-:W-:Y:S01]  /*30d0*/  FFMA.RZ R6, R3, R13.reuse, R10.reuse ;  /* 0x0000000d03067223 */ /* 0x180fe2000000c00a */
[C---:B------:R-:W-:Y:S02]  /*30e0*/  ISETP.NE.AND P2, PT, R11.reuse, RZ, PT ;  /* 0x000000ff0b00720c */ /* 0x040fe40003f45270 */
[----:B------:R-:W-:Y:S02]  /*30f0*/  ISETP.NE.AND P1, PT, R11, RZ, PT ;  /* 0x000000ff0b00720c */ /* 0x000fe40003f25270 */
[----:B------:R-:W-:Y:S01]  /*3100*/  LOP3.LUT R9, R6, 0x7fffff, RZ, 0xc0, !PT ;  /* 0x007fffff06097812 */ /* 0x000fe200078ec0ff */
[CCC-:B------:R-:W-:Y:S01]  /*3110*/  FFMA.RP R6, R3.reuse, R13.reuse, R10.reuse ;  /* 0x0000000d03067223 */ /* 0x1c0fe2000000800a */
[----:B------:R-:W-:Y:S01]  /*3120*/  FFMA.RM R3, R3, R13, R10 ;  /* 0x0000000d03037223 */ /* 0x000fe2000000400a */
[----:B------:R-:W-:Y:S02]  /*3130*/  IADD3 R10, PT, PT, R11, 0x20, RZ ;  /* 0x000000200b0a7810 */ /* 0x000fe40007ffe0ff */
[----:B------:R-:W-:-:S02]  /*3140*/  LOP3.LUT R9, R9, 0x800000, RZ, 0xfc, !PT ;  /* 0x0080000009097812 */ /* 0x000fc400078efcff */
[----:B------:R-:W-:Y:S02]  /*3150*/  IADD3 R11, PT, PT, -R11, RZ, RZ ;  /* 0x000000ff0b0b7210 */ /* 0x000fe40007ffe1ff */
[----:B------:R-:W-:Y:S02]  /*3160*/  SHF.L.U32 R10, R9, R10, RZ ;  /* 0x0000000a090a7219 */ /* 0x000fe400000006ff */
[----:B------:R-:W-:Y:S02]  /*3170*/  FSETP.NEU.FTZ.AND P0, PT, R6, R3, PT ;  /* 0x000000030600720b */ /* 0x000fe40003f1d000 */
[----:B------:R-:W-:Y:S02]  /*3180*/  SEL R6, R11, RZ, P2 ;  /* 0x000000ff0b067207 */ /* 0x000fe40001000000 */
[----:B------:R-:W-:Y:S02]  /*3190*/  ISETP.NE.AND P1, PT, R10, RZ, P1 ;  /* 0x000000ff0a00720c */ /* 0x000fe40000f25270 */
[----:B------:R-:W-:-:S02]  /*31a0*/  SHF.R.U32.HI R6, RZ, R6, R9 ;  /* 0x00000006ff067219 */ /* 0x000fc40000011609 */
[----:B------:R-:W-:Y:S02]  /*31b0*/  PLOP3.LUT P0, PT, P0, P1, PT, 0xf8, 0x8f ;  /* 0x00000000008f781c */ /* 0x000fe40000703f70 */
[----:B------:R-:W-:Y:S02]  /*31c0*/  SHF.R.U32.HI R10, RZ, 0x1, R6 ;  /* 0x00000001ff0a7819 */ /* 0x000fe40000011606 */
[----:B------:R-:W-:-:S04]  /*31d0*/  SEL R3, RZ, 0x1, !P0 ;  /* 0x00000001ff037807 */ /* 0x000fc80004000000 */
[----:B------:R-:W-:-:S04]  /*31e0*/  LOP3.LUT R3, R3, 0x1, R10, 0xf8, !PT ;  /* 0x0000000103037812 */ /* 0x000fc800078ef80a */
[----:B------:R-:W-:-:S05]  /*31f0*/  LOP3.LUT R3, R3, R6, RZ, 0xc0, !PT ;  /* 0x0000000603037212 */ /* 0x000fca00078ec0ff */
[----:B------:R-:W-:-:S05]  /*3200*/  IMAD.IADD R3, R10, 0x1, R3 ;  /* 0x000000010a037824 */ /* 0x000fca00078e0203 */
[----:B------:R-:W-:Y:S01]  /*3210*/  LOP3.LUT R0, R3, R0, RZ, 0xfc, !PT ;  /* 0x0000000003007212 */ /* 0x000fe200078efcff */
[----:B------:R-:W-:Y:S06]  /*3220*/  BRA `(.L_x_77) ;  /* 0x0000000000107947 */ /* 0x000fec0003800000 */
.L_x_76:
[----:B------:R-:W-:-:S04]  /*3230*/  LOP3.LUT R0, R0, 0x80000000, RZ, 0xc0, !PT ;  /* 0x8000000000007812 */ /* 0x000fc800078ec0ff */
[----:B------:R-:W-:Y:S01]  /*3240*/  LOP3.LUT R0, R0, 0x7f800000, RZ, 0xfc, !PT ;  /* 0x7f80000000007812 */ /* 0x000fe200078efcff */
[----:B------:R-:W-:Y:S06]  /*3250*/  BRA `(.L_x_77) ;  /* 0x0000000000047947 */ /* 0x000fec0003800000 */
.L_x_75:
[----:B------:R-:W-:-:S07]  /*3260*/  LEA R0, R9, R0, 0x17 ;  /* 0x0000000009007211 */ /* 0x000fce00078eb8ff */
.L_x_77:
[----:B------:R-:W-:Y:S05]  /*3270*/  BSYNC.RECONVERGENT B2 ;  /* 0x0000000000027941 */ /* 0x000fea0003800200 */
.L_x_74:
[----:B------:R-:W-:Y:S05]  /*3280*/  BRA `(.L_x_78) ;  /* 0x0000000000207947 */ /* 0x000fea0003800000 */
.L_x_73:
[----:B------:R-:W-:-:S04]  /*3290*/  LOP3.LUT R0, R3, 0x80000000, R0, 0x48, !PT ;  /* 0x8000000003007812 */ /* 0x000fc800078e4800 */
[----:B------:R-:W-:Y:S01]  /*32a0*/  LOP3.LUT R0, R0, 0x7f800000, RZ, 0xfc, !PT ;  /* 0x7f80000000007812 */ /* 0x000fe200078efcff */
[----:B------:R-:W-:Y:S06]  /*32b0*/  BRA `(.L_x_78) ;  /* 0x0000000000147947 */ /* 0x000fec0003800000 */
.L_x_72:
[----:B------:R-:W-:Y:S01]  /*32c0*/  LOP3.LUT R0, R3, 0x80000000, R0, 0x48, !PT ;  /* 0x8000000003007812 */ /* 0x000fe200078e4800 */
[----:B------:R-:W-:Y:S06]  /*32d0*/  BRA `(.L_x_78) ;  /* 0x00000000000c7947 */ /* 0x000fec0003800000 */
.L_x_71:
[----:B------:R-:W0:Y:S01]  /*32e0*/  MUFU.RSQ R0, -QNAN ;  /* 0xffc0000000007908 */ /* 0x000e220000001400 */
[----:B------:R-:W-:Y:S05]  /*32f0*/  BRA `(.L_x_78) ;  /* 0x0000000000047947 */ /* 0x000fea0003800000 */
.L_x_70:
[----:B------:R-:W-:-:S07]  /*3300*/  FADD.FTZ R0, R0, R3 ;  /* 0x0000000300007221 */ /* 0x000fce0000010000 */
.L_x_78:
[----:B------:R-:W-:Y:S05]  /*3310*/  BSYNC.RECONVERGENT B1 ;  /* 0x0000000000017941 */ /* 0x000fea0003800200 */
.L_x_68:
[----:B------:R-:W-:Y:S01]  /*3320*/  HFMA2 R11, -RZ, RZ, 0, 0 ;  /* 0x00000000ff0b7431 */ /* 0x000fe200000001ff */
[----:B------:R-:W-:-:S04]  /*3330*/  MOV R10, R4 ;  /* 0x00000004000a7202 */ /* 0x000fc80000000f00 */
[----:B0-----:R-:W-:Y:S05]  /*3340*/  RET.REL.NODEC R10 `(_Z18d_bondStressEnergyPiS_S_PfS0_S0_S0_S0_S0_S0_iiiiS_) ;  /* 0xffffffcc0a2c7950 */ /* 0x001fea0003c3ffff */
.L_x_79:
[----:B------:R-:W-:-:S00]  /*3350*/  BRA `(.L_x_79) ;  /* 0xfffffffc00fc7947 */ /* 0x000fc0000383ffff */
[----:B------:R-:W-:-:S00]  /*3360*/  NOP ;  /* 0x0000000000007918 */ /* 0x000fc00000000000 */
        /* <DEDUP_REMOVED lines=9> */
.L_x_154:


//--------------------- .text._Z7d_bondsPiS_S_PfS0_S0_S0_S0_S0_iiiS_ --------------------------
	.section	.text._Z7d_bondsPiS_S_PfS0_S0_S0_S0_S0_iiiS_,"ax",@progbits
	.align	128
        .global         _Z7d_bondsPiS_S_PfS0_S0_S0_S0_S0_iiiS_
        .type           _Z7d_bondsPiS_S_PfS0_S0_S0_S0_S0_iiiS_,@function
        .size           _Z7d_bondsPiS_S_PfS0_S0_S0_S0_S0_iiiS_,(.L_x_156 - _Z7d_bondsPiS_S_PfS0_S0_S0_S0_S0_iiiS_)
        .other          _Z7d_bondsPiS_S_PfS0_S0_S0_S0_S0_iiiS_,@"STO_CUDA_ENTRY STV_DEFAULT"
_Z7d_bondsPiS_S_PfS0_S0_S0_S0_S0_iiiS_:
.text._Z7d_bondsPiS_S_PfS0_S0_S0_S0_S0_iiiS_:
[----:B------:R-:W0:Y:S01]  /*0000*/  LDC R1, c[0x0][0x37c] ;  /* 0x0000df00ff017b82 */ /* 0x000e220000000800 */
[----:B------:R-:W1:Y:S07]  /*0010*/  S2R R0, SR_TID.X ;  /* 0x0000000000007919 */ /* 0x000e6e0000002100 */
[----:B------:R-:W1:Y:S01]  /*0020*/  S2UR UR4, SR_CTAID.X ;  /* 0x00000000000479c3 */ /* 0x000e620000002500 */
[----:B------:R-:W2:Y:S01]  /*0030*/  LDCU UR5, c[0x0][0x3c8] ;  /* 0x00007900ff0577ac */ /* 0x000ea20008000800 */
[----:B0-----:R-:W-:-:S04]  /*0040*/  IADD3 R1, PT, PT, R1, -0x28, RZ ;  /* 0xffffffd801017810 */ /* 0x001fc80007ffe0ff */
[----:B------:R-:W-:Y:S02]  /*0050*/  R2UR UR10, R1 ;  /* 0x00000000010a72ca */ /* 0x000fe400000e0000 */
[----:B------:R-:W1:Y:S02]  /*0060*/  LDC R27, c[0x0][0x360] ;  /* 0x0000d800ff1b7b82 */ /* 0x000e640000000800 */
[----:B-1----:R-:W-:-:S05]  /*0070*/  IMAD R27, R27, UR4, R0 ;  /* 0x000000041b1b7c24 */ /* 0x002fca000f8e0200 */
[----:B--2---:R-:W-:-:S13]  /*0080*/  ISETP.GE.AND P0, PT, R27, UR5, PT ;  /* 0x000000051b007c0c */ /* 0x004fda000bf06270 */
[----:B------:R-:W-:Y:S05]  /*0090*/  @P0 EXIT ;  /* 0x000000000000094d */ /* 0x000fea0003800000 */
[----:B------:R-:W0:Y:S01]  /*00a0*/  LDCU UR4, c[0x0][0x3d0] ;  /* 0x00007a00ff0477ac */ /* 0x000e220008000800 */
[----:B------:R-:W1:Y:S01]  /*00b0*/  LDCU.64 UR8, c[0x0][0x358] ;  /* 0x00006b00ff0877ac */ /* 0x000e620008000a00 */
[----:B0-----:R-:W-:-:S04]  /*00c0*/  MOV R0, UR4 ;  /* 0x0000000400007c02 */ /* 0x001fc80008000f00 */
[----:B------:R-:W-:-:S13]  /*00d0*/  ISETP.GE.AND P0, PT, R0, 0x1, PT ;  /* 0x000000010000780c */ /* 0x000fda0003f06270 */
[----:B-1----:R-:W-:Y:S05]  /*00e0*/  @!P0 BRA `(.L_x_80) ;  /* 0x00000008000c8947 */ /* 0x002fea0003800000 */
[C---:B------:R-:W-:Y:S01]  /*00f0*/  ISETP.GE.U32.AND P1, PT, R0.reuse, 0x10, PT ;  /* 0x000000100000780c */ /* 0x040fe20003f26070 */
[----:B------:R-:W-:Y:S01]  /*0100*/  IMAD.MOV.U32 R2, RZ, RZ, RZ ;  /* 0x000000ffff027224 */ /* 0x000fe200078e00ff */
[----:B------:R-:W-:-:S04]  /*0110*/  LOP3.LUT R10, R0, 0xf, RZ, 0xc0, !PT ;  /* 0x0000000f000a7812 */ /* 0x000fc800078ec0ff */
[----:B------:R-:W-:-:S07]  /*0120*/  ISETP.NE.AND P2, PT, R10, RZ, PT ;  /* 0x000000ff0a00720c */ /* 0x000fce0003f45270 */
[----:B------:R-:W-:Y:S06]  /*0130*/  @!P1 BRA `(.L_x_81) ;  /* 0x0000000000e49947 */ /* 0x000fec0003800000 */
[----:B------:R-:W-:Y:S01]  /*0140*/  HFMA2 R3, -RZ, RZ, 0, 0 ;  /* 0x00000000ff037431 */ /* 0x000fe200000001ff */
[----:B------:R-:W-:-:S07]  /*0150*/  LOP3.LUT R2, R0, 0x7ffffff0, RZ, 0xc0, !PT ;  /* 0x7ffffff000027812 */ /* 0x000fce00078ec0ff */
.L_x_82:
[----:B0-----:R-:W0:Y:S01]  /*0160*/  LDC.64 R4, c[0x0][0x3a8] ;  /* 0x0000ea00ff047b82 */ /* 0x001e220000000a00 */
[----:B------:R-:W-:-:S04]  /*0170*/  IMAD R7, R27, R0, R3 ;  /* 0x000000001b077224 */ /* 0x000fc800078e0203 */
[----:B0-----:R-:W-:-:S05]  /*0180*/  IMAD.WIDE R4, R7, 0x4, R4 ;  /* 0x0000000407047825 */ /* 0x001fca00078e0204 */
[----:B------:R-:W2:Y:S04]  /*0190*/  LDG.E R7, desc[UR8][R4.64] ;  /* 0x0000000804077981 */ /* 0x000ea8000c1e1900 */
[----:B------:R-:W3:Y:S04]  /*01a0*/  LDG.E R9, desc[UR8][R4.64+0x4] ;  /* 0x0000040804097981 */ /* 0x000ee8000c1e1900 */
        /* <DEDUP_REMOVED lines=14> */
[----:B------:R-:W-:-:S02]  /*0290*/  LEA R6, R3, UR10, 0x2 ;  /* 0x0000000a03067c11 */ /* 0x000fc4000f8e10ff */
[----:B------:R-:W-:-:S03]  /*02a0*/  IADD3 R3, PT, PT, R3, 0x10, RZ ;  /* 0x0000001003037810 */ /* 0x000fc60007ffe0ff */
[----:B------:R0:W-:Y:S01]  /*02b0*/  STL [R6], RZ ;  /* 0x000000ff06007387 */ /* 0x0001e20000100800 */
[----:B------:R-:W-:-:S03]  /*02c0*/  ISETP.NE.AND P1, PT, R3, R2, PT ;  /* 0x000000020300720c */ /* 0x000fc60003f25270 */
[----:B------:R0:W-:Y:S04]  /*02d0*/  STL [R6+0x4], RZ ;  /* 0x000004ff06007387 */ /* 0x0001e80000100800 */
[----:B------:R0:W-:Y:S04]  /*02e0*/  STL [R6+0x8], RZ ;  /* 0x000008ff06007387 */ /* 0x0001e80000100800 */
[----:B--2---:R0:W-:Y:S04]  /*02f0*/  STL [R6+0xc], R7 ;  /* 0x00000c0706007387 */ /* 0x0041e80000100800 */
[----:B---3--:R0:W-:Y:S04]  /*0300*/  STL [R6+0x10], R9 ;  /* 0x0000100906007387 */ /* 0x0081e80000100800 */
[----:B----4-:R0:W-:Y:S04]  /*0310*/  STL [R6+0x14], R11 ;  /* 0x0000140b06007387 */ /* 0x0101e80000100800 */
[----:B-----5:R0:W-:Y:S04]  /*0320*/  STL [R6+0x18], R13 ;  /* 0x0000180d06007387 */ /* 0x0201e80000100800 */
[----:B------:R0:W-:Y:S04]  /*0330*/  STL [R6+0x1c], R15 ;  /* 0x00001c0f06007387 */ /* 0x0001e80000100800 */
        /* <DEDUP_REMOVED lines=10> */
[----:B------:R0:W-:Y:S04]  /*03e0*/  STL [R6+0xc], RZ ;  /* 0x00000cff06007387 */ /* 0x0001e80000100800 */
        /* <DEDUP_REMOVED lines=12> */
[----:B------:R0:W-:Y:S01]  /*04b0*/  STL [R6+0x48], R8 ;  /* 0x0000480806007387 */ /* 0x0001e20000100800 */
[----:B------:R-:W-:Y:S05]  /*04c0*/  @P1 BRA `(.L_x_82) ;  /* 0xfffffffc00241947 */ /* 0x000fea000383ffff */
.L_x_81:
[----:B------:R-:W-:Y:S05]  /*04d0*/  @!P2 BRA `(.L_x_80) ;  /* 0x000000040010a947 */ /* 0x000fea0003800000 */
[----:B------:R-:W-:Y:S02]  /*04e0*/  ISETP.GE.U32.AND P1, PT, R10, 0x8, PT ;  /* 0x000000080a00780c */ /* 0x000fe40003f26070 */
[----:B0-----:R-:W-:-:S04]  /*04f0*/  LOP3.LUT R7, R0, 0x7, RZ, 0xc0, !PT ;  /* 0x0000000700077812 */ /* 0x001fc800078ec0ff */
[----:B------:R-:W-:-:S07]  /*0500*/  ISETP.NE.AND P2, PT, R7, RZ, PT ;  /* 0x000000ff0700720c */ /* 0x000fce0003f45270 */
[----:B------:R-:W-:Y:S06]  /*0510*/  @!P1 BRA `(.L_x_83) ;  /* 0x0000000000749947 */ /* 0x000fec0003800000 */
[----:B------:R-:W0:Y:S01]  /*0520*/  LDC.64 R4, c[0x0][0x3a8] ;  /* 0x0000ea00ff047b82 */ /* 0x000e220000000a00 */
        /* <DEDUP_REMOVED lines=9> */
[----:B------:R-:W5:Y:S01]  /*05c0*/  LDG.E R20, desc[UR8][R4.64+0x1c] ;  /* 0x00001c0804147981 */ /* 0x000f62000c1e1900 */
[C---:B------:R-:W-:Y:S01]  /*05d0*/  LEA R3, R2.reuse, UR10, 0x2 ;  /* 0x0000000a02037c11 */ /* 0x040fe2000f8e10ff */
[----:B------:R-:W-:-:S04]  /*05e0*/  VIADD R2, R2, 0x8 ;  /* 0x0000000802027836 */ /* 0x000fc80000000000 */
[----:B------:R0:W-:Y:S04]  /*05f0*/  STL [R3], RZ ;  /* 0x000000ff03007387 */ /* 0x0001e80000100800 */
        /* <DEDUP_REMOVED lines=14> */
[----:B------:R0:W-:Y:S02]  /*06e0*/  STL [R3+0x28], R20 ;  /* 0x0000281403007387 */ /* 0x0001e40000100800 */
.L_x_83:
[----:B------:R-:W-:Y:S05]  /*06f0*/  @!P2 BRA `(.L_x_80) ;  /* 0x000000000088a947 */ /* 0x000fea0003800000 */
[----:B------:R-:W-:Y:S02]  /*0700*/  ISETP.GE.U32.AND P1, PT, R7, 0x4, PT ;  /* 0x000000040700780c */ /* 0x000fe40003f26070 */
[----:B------:R-:W-:-:S04]  /*0710*/  LOP3.LUT R9, R0, 0x3, RZ, 0xc0, !PT ;  /* 0x0000000300097812 */ /* 0x000fc800078ec0ff */
[----:B------:R-:W-:-:S07]  /*0720*/  ISETP.NE.AND P2, PT, R9, RZ, PT ;  /* 0x000000ff0900720c */ /* 0x000fce0003f45270 */
[----:B------:R-:W-:Y:S06]  /*0730*/  @!P1 BRA `(.L_x_84) ;  /* 0x0000000000449947 */ /* 0x000fec0003800000 */
[----:B------:R-:W1:Y:S01]  /*0740*/  LDC.64 R4, c[0x0][0x3a8] ;  /* 0x0000ea00ff047b82 */ /* 0x000e620000000a00 */
[----:B0-----:R-:W-:-:S04]  /*0750*/  IMAD R3, R27, R0, R2 ;  /* 0x000000001b037224 */ /* 0x001fc800078e0202 */
[----:B-1----:R-:W-:-:S05]  /*0760*/  IMAD.WIDE R4, R3, 0x4, R4 ;  /* 0x0000000403047825 */ /* 0x002fca00078e0204 */
[----:B------:R-:W2:Y:S04]  /*0770*/  LDG.E R6, desc[UR8][R4.64] ;  /* 0x0000000804067981 */ /* 0x000ea8000c1e1900 */
[----:B------:R-:W3:Y:S04]  /*0780*/  LDG.E R8, desc[UR8][R4.64+0x4] ;  /* 0x0000040804087981 */ /* 0x000ee8000c1e1900 */
[----:B------:R-:W4:Y:S04]  /*0790*/  LDG.E R10, desc[UR8][R4.64+0x8] ;  /* 0x00000808040a7981 */ /* 0x000f28000c1e1900 */
[----:B------:R-:W5:Y:S01]  /*07a0*/  LDG.E R12, desc[UR8][R4.64+0xc] ;  /* 0x00000c08040c7981 */ /* 0x000f62000c1e1900 */
[----:B------:R-:W-:-:S02]  /*07b0*/  LEA R3, R2, UR10, 0x2 ;  /* 0x0000000a02037c11 */ /* 0x000fc4000f8e10ff */
[----:B------:R-:W-:-:S03]  /*07c0*/  IADD3 R2, PT, PT, R2, 0x4, RZ ;  /* 0x0000000402027810 */ /* 0x000fc60007ffe0ff */
[----:B------:R1:W-:Y:S04]  /*07d0*/  STL [R3], RZ ;  /* 0x000000ff03007387 */ /* 0x0003e80000100800 */
[----:B------:R1:W-:Y:S04]  /*07e0*/  STL [R3+0x4], RZ ;  /* 0x000004ff03007387 */ /* 0x0003e80000100800 */
[----:B------:R1:W-:Y:S04]  /*07f0*/  STL [R3+0x8], RZ ;  /* 0x000008ff03007387 */ /* 0x0003e80000100800 */
[----:B--2---:R1:W-:Y:S04]  /*0800*/  STL [R3+0xc], R6 ;  /* 0x00000c0603007387 */ /* 0x0043e80000100800 */
[----:B---3--:R1:W-:Y:S04]  /*0810*/  STL [R3+0x10], R8 ;  /* 0x0000100803007387 */ /* 0x0083e80000100800 */
[----:B----4-:R1:W-:Y:S04]  /*0820*/  STL [R3+0x14], R10 ;  /* 0x0000140a03007387 */ /* 0x0103e80000100800 */
[----:B------:R1:W-:Y:S04]  /*0830*/  STL [R3+0xc], RZ ;  /* 0x00000cff03007387 */ /* 0x0003e80000100800 */
[----:B-----5:R1:W-:Y:S02]  /*0840*/  STL [R3+0x18], R12 ;  /* 0x0000180c03007387 */ /* 0x0203e40000100800 */
.L_x_84:
[----:B------:R-:W-:Y:S05]  /*0850*/  @!P2 BRA `(.L_x_80) ;  /* 0x000000000030a947 */ /* 0x000fea0003800000 */
[----:B01----:R-:W0:Y:S01]  /*0860*/  LDC.64 R6, c[0x0][0x3a8] ;  /* 0x0000ea00ff067b82 */ /* 0x003e220000000a00 */
[----:B------:R-:W-:-:S05]  /*0870*/  UMOV UR4, URZ ;  /* 0x000000ff00047c82 */ /* 0x000fca0008000000 */
.L_x_85:
[----:B------:R-:W-:-:S04]  /*0880*/  IMAD R5, R27, R0, R2 ;  /* 0x000000001b057224 */ /* 0x000fc800078e0202 */
[----:B0--3--:R-:W-:-:S06]  /*0890*/  IMAD.WIDE R4, R5, 0x4, R6 ;  /* 0x0000000405047825 */ /* 0x009fcc00078e0206 */
[----:B------:R-:W2:Y:S01]  /*08a0*/  LDG.E R4, desc[UR8][R4.64] ;  /* 0x0000000804047981 */ /* 0x000ea2000c1e1900 */
[C---:B------:R-:W-:Y:S01]  /*08b0*/  LEA R3, R2.reuse, UR10, 0x2 ;  /* 0x0000000a02037c11 */ /* 0x040fe2000f8e10ff */
[----:B------:R-:W-:Y:S01]  /*08c0*/  UIADD3 UR4, UPT, UPT, UR4, 0x1, URZ ;  /* 0x0000000104047890 */ /* 0x000fe2000fffe0ff */
[----:B------:R-:W-:-:S03]  /*08d0*/  IADD3 R2, PT, PT, R2, 0x1, RZ ;  /* 0x0000000102027810 */ /* 0x000fc60007ffe0ff */
[----:B------:R3:W-:Y:S02]  /*08e0*/  STL [R3], RZ ;  /* 0x000000ff03007387 */ /* 0x0007e40000100800 */
[----:B------:R-:W-:Y:S02]  /*08f0*/  ISETP.NE.AND P1, PT, R9, UR4, PT ;  /* 0x0000000409007c0c */ /* 0x000fe4000bf25270 */
[----:B--2---:R3:W-:Y:S11]  /*0900*/  STL [R3+0xc], R4 ;  /* 0x00000c0403007387 */ /* 0x0047f60000100800 */
[----:B------:R-:W-:Y:S05]  /*0910*/  @P1 BRA `(.L_x_85) ;  /* 0xfffffffc00d81947 */ /* 0x000fea000383ffff */
.L_x_80:
[----:B0-----:R-:W0:Y:S02]  /*0920*/  LDC.64 R28, c[0x0][0x380] ;  /* 0x0000e000ff1c7b82 */ /* 0x001e240000000a00 */
[----:B0-----:R-:W-:-:S06]  /*0930*/  IMAD.WIDE R28, R27, 0x4, R28 ;  /* 0x000000041b1c7825 */ /* 0x001fcc00078e021c */
[----:B------:R-:W2:Y:S01]  /*0940*/  LDG.E R28, desc[UR8][R28.64] ;  /* 0x000000081c1c7981 */ /* 0x000ea2000c1e1900 */
[----:B------:R-:W-:Y:S01]  /*0950*/  BSSY.RECONVERGENT B0, `(.L_x_86) ;  /* 0x00001d6000007945 */ /* 0x000fe20003800200 */
[----:B--2---:R-:W-:-:S13]  /*0960*/  ISETP.GE.AND P1, PT, R28, 0x1, PT ;  /* 0x000000011c00780c */ /* 0x004fda0003f26270 */
[----:B------:R-:W-:Y:S05]  /*0970*/  @!P1 BRA `(.L_x_87) ;  /* 0x0000001c004c9947 */ /* 0x000fea0003800000 */
[----:B------:R-:W-:Y:S05]  /*0980*/  @!P0 EXIT ;  /* 0x000000000000894d */ /* 0x000fea0003800000 */
[----:B-1----:R-:W0:Y:S01]  /*0990*/  LDC.64 R12, c[0x0][0x3a8] ;  /* 0x0000ea00ff0c7b82 */ /* 0x002e220000000a00 */
[C---:B------:R-:W-:Y:S01]  /*09a0*/  LOP3.LUT R23, R0.reuse, 0x7ffffffc, RZ, 0xc0, !PT ;  /* 0x7ffffffc00177812 */ /* 0x040fe200078ec0ff */
[----:B------:R-:W-:Y:S01]  /*09b0*/  IMAD.MOV.U32 R19, RZ, RZ, RZ ;  /* 0x000000ffff137224 */ /* 0x000fe200078e00ff */
[C---:B------:R-:W-:Y:S02]  /*09c0*/  LOP3.LUT R26, R0.reuse, 0xf, RZ, 0xc0, !PT ;  /* 0x0000000f001a7812 */ /* 0x040fe400078ec0ff */
[C---:B------:R-:W-:Y:S02]  /*09d0*/  LOP3.LUT R25, R0.reuse, 0x7, RZ, 0xc0, !PT ;  /* 0x0000000700197812 */ /* 0x040fe400078ec0ff */
[C---:B------:R-:W-:Y:S02]  /*09e0*/  LOP3.LUT R24, R0.reuse, 0x3, RZ, 0xc0, !PT ;  /* 0x0000000300187812 */ /* 0x040fe400078ec0ff */
[----:B------:R-:W-:Y:S02]  /*09f0*/  LOP3.LUT R22, R0, 0x7ffffff0, RZ, 0xc0, !PT ;  /* 0x7ffffff000167812 */ /* 0x000fe400078ec0ff */
[----:B------:R-:W-:-:S02]  /*0a00*/  IADD3 R21, PT, PT, R1, 0x14, RZ ;  /* 0x0000001401157810 */ /* 0x000fc40007ffe0ff */
[----:B------:R-:W-:Y:S02]  /*0a10*/  IADD3 R20, PT, PT, R1, 0x20, RZ ;  /* 0x0000002001147810 */ /* 0x000fe40007ffe0ff */
[----:B------:R-:W-:Y:S02]  /*0a20*/  IADD3 R18, PT, PT, -R23, RZ, RZ ;  /* 0x000000ff17127210 */ /* 0x000fe40007ffe1ff */
[----:B0-----:R-:W-:-:S05]  /*0a30*/  IADD3 R12, P0, PT, R12, 0x8, RZ ;  /* 0x000000080c0c7810 */ /* 0x001fca0007f1e0ff */
[----:B------:R-:W-:-:S08]  /*0a40*/  IMAD.X R13, RZ, RZ, R13, P0 ;  /* 0x000000ffff0d7224 */ /* 0x000fd000000e060d */
.L_x_130:
[----:B01-3--:R-:W0:Y:S01]  /*0a50*/  LDC.64 R4, c[0x0][0x388] ;  /* 0x0000e200ff047b82 */ /* 0x00be220000000a00 */
[----:B------:R-:W1:Y:S07]  /*0a60*/  LDCU UR4, c[0x0][0x3cc] ;  /* 0x00007980ff0477ac */ /* 0x000e6e0008000800 */
[----:B--2-4-:R-:W2:Y:S01]  /*0a70*/  LDC.64 R2, c[0x0][0x390] ;  /* 0x0000e400ff027b82 */ /* 0x014ea20000000a00 */
[----:B-1----:R-:W-:Y:S01]  /*0a80*/  IMAD R7, R27, UR4, R19 ;  /* 0x000000041b077c24 */ /* 0x002fe2000f8e0213 */
[----:B------:R-:W1:Y:S03]  /*0a90*/  LDCU UR4, c[0x0][0x3d0] ;  /* 0x00007a00ff0477ac */ /* 0x000e660008000800 */
[----:B0-----:R-:W-:-:S06]  /*0aa0*/  IMAD.WIDE R4, R7, 0x4, R4 ;  /* 0x0000000407047825 */ /* 0x001fcc00078e0204 */
[----:B------:R-:W3:Y:S01]  /*0ab0*/  LDG.E R4, desc[UR8][R4.64] ;  /* 0x0000000804047981 */ /* 0x000ee2000c1e1900 */
[----:B--2---:R-:W-:-:S05]  /*0ac0*/  IMAD.WIDE R2, R7, 0x4, R2 ;  /* 0x0000000407027825 */ /* 0x004fca00078e0202 */
[----:B-----5:R0:W5:Y:S01]  /*0ad0*/  LDG.E R11, desc[UR8][R2.64] ;  /* 0x00000008020b7981 */ /* 0x020162000c1e1900 */
[----:B-1----:R-:W-:Y:S01]  /*0ae0*/  UISETP.GE.U32.AND UP0, UPT, UR4, 0x4, UPT ;  /* 0x000000040400788c */ /* 0x002fe2000bf06070 */
[----:B------:R-:W-:Y:S01]  /*0af0*/  IADD3 R19, PT, PT, R19, 0x1, RZ ;  /* 0x0000000113137810 */ /* 0x000fe20007ffe0ff */
[----:B------:R-:W-:Y:S02]  /*0b00*/  HFMA2 R9, -RZ, RZ, 0, 0 ;  /* 0x00000000ff097431 */ /* 0x000fe400000001ff */
[----:B------:R-:W-:Y:S01]  /*0b10*/  IMAD.MOV.U32 R10, RZ, RZ, R6 ;  /* 0x000000ffff0a7224 */ /* 0x000fe200078e0006 */
[----:B------:R-:W-:Y:S02]  /*0b20*/  MOV R15, RZ ;  /* 0x000000ff000f7202 */ /* 0x000fe40000000f00 */
[----:B------:R-:W-:Y:S01]  /*0b30*/  ISETP.NE.AND P2, PT, R19, R28, PT ;  /* 0x0000001c1300720c */ /* 0x000fe20003f45270 */
[----:B---3--:R-:W-:Y:S01]  /*0b40*/  IMAD R8, R4, UR4, RZ ;  /* 0x0000000404087c24 */ /* 0x008fe2000f8e02ff */
[----:B0-----:R-:W-:Y:S11]  /*0b50*/  BRA.U !UP0, `(.L_x_88) ;  /* 0x0000000508a87547 */ /* 0x001ff6000b800000 */
[----:B------:R-:W0:Y:S01]  /*0b60*/  LDCU.64 UR6, c[0x0][0x3c0] ;  /* 0x00007800ff0677ac */ /* 0x000e220008000a00 */
[----:B------:R-:W-:Y:S01]  /*0b70*/  IMAD.MOV.U32 R9, RZ, RZ, RZ ;  /* 0x000000ffff097224 */ /* 0x000fe200078e00ff */
[----:B------:R-:W-:Y:S01]  /*0b80*/  MOV R7, R8 ;  /* 0x0000000800077202 */ /* 0x000fe20000000f00 */
[----:B------:R-:W-:Y:S01]  /*0b90*/  IMAD.MOV.U32 R5, RZ, RZ, R21 ;  /* 0x000000ffff057224 */ /* 0x000fe200078e0015 */
[----:B------:R-:W1:Y:S01]  /*0ba0*/  LDCU.64 UR4, c[0x0][0x3b8] ;  /* 0x00007700ff0477ac */ /* 0x000e620008000a00 */
[----:B------:R-:W-:Y:S02]  /*0bb0*/  MOV R6, R20 ;  /* 0x0000001400067202 */ /* 0x000fe40000000f00 */
[----:B------:R-:W-:Y:S01]  /*0bc0*/  MOV R4, R18 ;  /* 0x0000001200047202 */ /* 0x000fe20000000f00 */
[----:B0-----:R-:W-:Y:S02]  /*0bd0*/  UIADD3 UR6, UP0, UPT, UR6, 0x8, URZ ;  /* 0x0000000806067890 */ /* 0x001fe4000ff1e0ff */
[----:B-1----:R-:W-:-:S02]  /*0be0*/  UIADD3 UR4, UP1, UPT, UR4, 0x8, URZ ;  /* 0x0000000804047890 */ /* 0x002fc4000ff3e0ff */
[----:B------:R-:W-:Y:S02]  /*0bf0*/  UIADD3.X UR7, UPT, UPT, URZ, UR7, URZ, UP0, !UPT ;  /* 0x00000007ff077290 */ /* 0x000fe400087fe4ff */
[----:B------:R-:W-:Y:S01]  /*0c00*/  MOV R2, UR6 ;  /* 0x0000000600027c02 */ /* 0x000fe20008000f00 */
[----:B------:R-:W-:Y:S01]  /*0c10*/  UIADD3.X UR5, UPT, UPT, URZ, UR5, URZ, UP1, !UPT ;  /* 0x00000005ff057290 */ /* 0x000fe20008ffe4ff */
[----:B------:R-:W-:Y:S02]  /*0c20*/  IMAD.U32 R0, RZ, RZ, UR4 ;  /* 0x00000004ff007e24 */ /* 0x000fe4000f8e00ff */
[----:B------:R-:W-:-:S03]  /*0c30*/  MOV R3, UR7 ;  /* 0x0000000700037c02 */ /* 0x000fc60008000f00 */
[----:B------:R-:W-:-:S07]  /*0c40*/  MOV R17, UR5 ;  /* 0x0000000500117c02 */ /* 0x000fce0008000f00 */
.L_x_101:
[----:B------:R-:W-:Y:S01]  /*0c50*/  IMAD.WIDE R14, R7, 0x4, R12 ;  /* 0x00000004070e7825 */ /* 0x000fe200078e020c */
[----:B------:R-:W2:Y:S04]  /*0c60*/  LDL R29, [R5+-0x8] ;  /* 0xfffff800051d7983 */ /* 0x000ea80000100800 */
[----:B------:R-:W2:Y:S01]  /*0c70*/  LDG.E R16, desc[UR8][R14.64+-0x8] ;  /* 0xfffff8080e107981 */ /* 0x000ea2000c1e1900 */
[----:B------:R-:W-:Y:S01]  /*0c80*/  IMAD.MOV.U32 R30, RZ, RZ, R2 ;  /* 0x000000ffff1e7224 */ /* 0x000fe200078e0002 */
[----:B------:R-:W-:-:S05]  /*0c90*/  MOV R31, R3 ;  /* 0x00000003001f7202 */ /* 0x000fca0000000f00 */
[----:B------:R-:W3:Y:S01]  /*0ca0*/  LDG.E R2, desc[UR8][R30.64+-0x8] ;  /* 0xfffff8081e027981 */ /* 0x000ee2000c1e1900 */
[----:B------:R-:W-:Y:S01]  /*0cb0*/  BSSY.RECONVERGENT B1, `(.L_x_89) ;  /* 0x000000f000017945 */ /* 0x000fe20003800200 */
[----:B--2---:R-:W-:-:S05]  /*0cc0*/  FADD R29, R29, -R16 ;  /* 0x800000101d1d7221 */ /* 0x004fca0000000000 */
[----:B------:R0:W-:Y:S01]  /*0cd0*/  STL [R6+-0x8], R29 ;  /* 0xfffff81d06007387 */ /* 0x0001e20000100800 */
[----:B---3--:R-:W-:Y:S02]  /*0ce0*/  FSETP.GT.AND P0, PT, R29, R2, PT ;  /* 0x000000021d00720b */ /* 0x008fe40003f04000 */
[----:B------:R-:W-:-:S11]  /*0cf0*/  MOV R16, R0 ;  /* 0x0000000000107202 */ /* 0x000fd60000000f00 */
[----:B0-----:R-:W-:Y:S05]  /*0d00*/  @P0 BRA `(.L_x_90) ;  /* 0x0000000000180947 */ /* 0x001fea0003800000 */
[----:B------:R-:W-:-:S13]  /*0d10*/  FSETP.GEU.AND P0, PT, R29, -R2, PT ;  /* 0x800000021d00720b */ /* 0x000fda0003f0e000 */
[----:B------:R-:W-:Y:S05]  /*0d20*/  @P0 BRA `(.L_x_91) ;  /* 0x00000000001c0947 */ /* 0x000fea0003800000 */
[----:B------:R-:W2:Y:S02]  /*0d30*/  LDG.E R0, desc[UR8][R16.64+-0x8] ;  /* 0xfffff80810007981 */ /* 0x000ea4000c1e1900 */
[----:B--2---:R-:W-:-:S05]  /*0d40*/  FADD R29, R29, R0 ;  /* 0x000000001d1d7221 */ /* 0x004fca0000000000 */
[----:B------:R1:W-:Y:S01]  /*0d50*/  STL [R6+-0x8], R29 ;  /* 0xfffff81d06007387 */ /* 0x0003e20000100800 */
[----:B------:R-:W-:Y:S05]  /*0d60*/  BRA `(.L_x_91) ;  /* 0x00000000000c7947 */ /* 0x000fea0003800000 */
.L_x_90:
[----:B------:R-:W2:Y:S02]  /*0d70*/  LDG.E R0, desc[UR8][R16.64+-0x8] ;  /* 0xfffff80810007981 */ /* 0x000ea4000c1e1900 */
[----:B--2---:R-:W-:-:S05]  /*0d80*/  FADD R29, R29, -R0 ;  /* 0x800000001d1d7221 */ /* 0x004fca0000000000 */
[----:B------:R0:W-:Y:S02]  /*0d90*/  STL [R6+-0x8], R29 ;  /* 0xfffff81d06007387 */ /* 0x0001e40000100800 */
.L_x_91:
[----:B------:R-:W-:Y:S05]  /*0da0*/  BSYNC.RECONVERGENT B1 ;  /* 0x0000000000017941 */ /* 0x000fea0003800200 */
.L_x_89:
[----:B------:R-:W2:Y:S01]  /*0db0*/  LDL R0, [R5+-0x4] ;  /* 0xfffffc0005007983 */ /* 0x000ea20000100800 */
[----:B------:R-:W-:-:S03]  /*0dc0*/  FFMA R9, R29, R29, R9 ;  /* 0x0000001d1d097223 */ /* 0x000fc60000000009 */
[----:B------:R-:W2:Y:S02]  /*0dd0*/  LDG.E R3, desc[UR8][R14.64+-0x4] ;  /* 0xfffffc080e037981 */ /* 0x000ea4000c1e1900 */
[----:B--2---:R-:W-:Y:S02]  /*0de0*/  FADD R0, R0, -R3 ;  /* 0x8000000300007221 */ /* 0x004fe40000000000 */
[----:B------:R-:W2:Y:S04]  /*0df0*/  LDG.E R3, desc[UR8][R30.64+-0x4] ;  /* 0xfffffc081e037981 */ /* 0x000ea8000c1e1900 */
[----:B------:R3:W-:Y:S01]  /*0e00*/  STL [R6+-0x4], R0 ;  /* 0xfffffc0006007387 */ /* 0x0007e20000100800 */
[----:B------:R-:W-:Y:S01]  /*0e10*/  BSSY.RECONVERGENT B1, `(.L_x_92) ;  /* 0x000000c000017945 */ /* 0x000fe20003800200 */
[----:B--2---:R-:W-:-:S13]  /*0e20*/  FSETP.GT.AND P0, PT, R0, R3, PT ;  /* 0x000000030000720b */ /* 0x004fda0003f04000 */
[----:B---3--:R-:W-:Y:S05]  /*0e30*/  @P0 BRA `(.L_x_93) ;  /* 0x0000000000180947 */ /* 0x008fea0003800000 */
[----:B------:R-:W-:-:S13]  /*0e40*/  FSETP.GEU.AND P0, PT, R0, -R3, PT ;  /* 0x800000030000720b */ /* 0x000fda0003f0e000 */
[----:B------:R-:W-:Y:S05]  /*0e50*/  @P0 BRA `(.L_x_94) ;  /* 0x00000000001c0947 */ /* 0x000fea0003800000 */
[----:B------:R-:W2:Y:S02]  /*0e60*/  LDG.E R3, desc[UR8][R16.64+-0x4] ;  /* 0xfffffc0810037981 */ /* 0x000ea4000c1e1900 */
[----:B--2---:R-:W-:-:S05]  /*0e70*/  FADD R0, R0, R3 ;  /* 0x0000000300007221 */ /* 0x004fca0000000000 */
[----:B------:R3:W-:Y:S01]  /*0e80*/  STL [R6+-0x4], R0 ;  /* 0xfffffc0006007387 */ /* 0x0007e20000100800 */
[----:B------:R-:W-:Y:S05]  /*0e90*/  BRA `(.L_x_94) ;  /* 0x00000000000c7947 */ /* 0x000fea0003800000 */
.L_x_93:
[----:B------:R-:W2:Y:S02]  /*0ea0*/  LDG.E R3, desc[UR8][R16.64+-0x4] ;  /* 0xfffffc0810037981 */ /* 0x000ea4000c1e1900 */
[----:B--2---:R-:W-:-:S05]  /*0eb0*/  FADD R0, R0, -R3 ;  /* 0x8000000300007221 */ /* 0x004fca0000000000 */
[----:B------:R2:W-:Y:S02]  /*0ec0*/  STL [R6+-0x4], R0 ;  /* 0xfffffc0006007387 */ /* 0x0005e40000100800 */
.L_x_94:
[----:B------:R-:W-:Y:S05]  /*0ed0*/  BSYNC.RECONVERGENT B1 ;  /* 0x0000000000017941 */ /* 0x000fea0003800200 */
.L_x_92:
[----:B------:R-:W-:Y:S01]  /*0ee0*/  FFMA R9, R0, R0, R9 ;  /* 0x0000000000097223 */ /* 0x000fe20000000009 */
[----:B------:R-:W4:Y:S04]  /*0ef0*/  LDG.E R3, desc[UR8][R14.64] ;  /* 0x000000080e037981 */ /* 0x000f28000c1e1900 */
[----:B--23--:R-:W4:Y:S02]  /*0f00*/  LDL R0, [R5] ;  /* 0x0000000005007983 */ /* 0x00cf240000100800 */
[----:B----4-:R-:W-:Y:S02]  /*0f10*/  FADD R0, R0, -R3 ;  /* 0x8000000300007221 */ /* 0x010fe40000000000 */
[----:B------:R-:W2:Y:S04]  /*0f20*/  LDG.E R3, desc[UR8][R30.64] ;  /* 0x000000081e037981 */ /* 0x000ea8000c1e1900 */
[----:B------:R3:W-:Y:S01]  /*0f30*/  STL [R6], R0 ;  /* 0x0000000006007387 */ /* 0x0007e20000100800 */
[----:B------:R-:W-:Y:S01]  /*0f40*/  BSSY.RECONVERGENT B1, `(.L_x_95) ;  /* 0x000000c000017945 */ /* 0x000fe20003800200 */
[----:B--2---:R-:W-:-:S13]  /*0f50*/  FSETP.GT.AND P0, PT, R0, R3, PT ;  /* 0x000000030000720b */ /* 0x004fda0003f04000 */
[----:B---3--:R-:W-:Y:S05]  /*0f60*/  @P0 BRA `(.L_x_96) ;  /* 0x0000000000180947 */ /* 0x008fea0003800000 */
[----:B------:R-:W-:-:S13]  /*0f70*/  FSETP.GEU.AND P0, PT, R0, -R3, PT ;  /* 0x800000030000720b */ /* 0x000fda0003f0e000 */
[----:B------:R-:W-:Y:S05]  /*0f80*/  @P0 BRA `(.L_x_97) ;  /* 0x00000000001c0947 */ /* 0x000fea0003800000 */
[----:B------:R-:W2:Y:S02]  /*0f90*/  LDG.E R3, desc[UR8][R16.64] ;  /* 0x0000000810037981 */ /* 0x000ea4000c1e1900 */
[----:B--2---:R-:W-:-:S05]  /*0fa0*/  FADD R0, R0, R3 ;  /* 0x0000000300007221 */ /* 0x004fca0000000000 */
[----:B------:R3:W-:Y:S01]  /*0fb0*/  STL [R6], R0 ;  /* 0x0000000006007387 */ /* 0x0007e20000100800 */
[----:B------:R-:W-:Y:S05]  /*0fc0*/  BRA `(.L_x_97) ;  /* 0x00000000000c7947 */ /* 0x000fea0003800000 */
.L_x_96:
[----:B------:R-:W2:Y:S02]  /*0fd0*/  LDG.E R3, desc[UR8][R16.64] ;  /* 0x0000000810037981 */ /* 0x000ea4000c1e1900 */
[----:B--2---:R-:W-:-:S05]  /*0fe0*/  FADD R0, R0, -R3 ;  /* 0x8000000300007221 */ /* 0x004fca0000000000 */
[----:B------:R2:W-:Y:S02]  /*0ff0*/  STL [R6], R0 ;  /* 0x0000000006007387 */ /* 0x0005e40000100800 */
.L_x_97:
[----:B------:R-:W-:Y:S05]  /*1000*/  BSYNC.RECONVERGENT B1 ;  /* 0x0000000000017941 */ /* 0x000fea0003800200 */
.L_x_95:
[----:B------:R-:W-:Y:S01]  /*1010*/  FFMA R9, R0, R0, R9 ;  /* 0x0000000000097223 */ /* 0x000fe20000000009 */
[----:B------:R-:W4:Y:S04]  /*1020*/  LDG.E R15, desc[UR8][R14.64+0x4] ;  /* 0x000004080e0f7981 */ /* 0x000f28000c1e1900 */
[----:B--23--:R-:W4:Y:S04]  /*1030*/  LDL R0, [R5+0x4] ;  /* 0x0000040005007983 */ /* 0x00cf280000100800 */
[----:B------:R-:W2:Y:S01]  /*1040*/  LDG.E R3, desc[UR8][R30.64+0x4] ;  /* 0x000004081e037981 */ /* 0x000ea2000c1e1900 */
[----:B------:R-:W-:Y:S01]  /*1050*/  BSSY.RECONVERGENT B1, `(.L_x_98) ;  /* 0x000000e000017945 */ /* 0x000fe20003800200 */
[----:B----4-:R-:W-:-:S05]  /*1060*/  FADD R0, R0, -R15 ;  /* 0x8000000f00007221 */ /* 0x010fca0000000000 */
[----:B------:R3:W-:Y:S01]  /*1070*/  STL [R6+0x4], R0 ;  /* 0x0000040006007387 */ /* 0x0007e20000100800 */
[----:B--2---:R-:W-:-:S13]  /*1080*/  FSETP.GT.AND P0, PT, R0, R3, PT ;  /* 0x000000030000720b */ /* 0x004fda0003f04000 */
[----:B---3--:R-:W-:Y:S05]  /*1090*/  @P0 BRA `(.L_x_99) ;  /* 0x0000000000180947 */ /* 0x008fea0003800000 */
[----:B------:R-:W-:-:S13]  /*10a0*/  FSETP.GEU.AND P0, PT, R0, -R3, PT ;  /* 0x800000030000720b */ /* 0x000fda0003f0e000 */
[----:B------:R-:W-:Y:S05]  /*10b0*/  @P0 BRA `(.L_x_100) ;  /* 0x00000000001c0947 */ /* 0x000fea0003800000 */
[----:B------:R-:W2:Y:S02]  /*10c0*/  LDG.E R3, desc[UR8][R16.64+0x4] ;  /* 0x0000040810037981 */ /* 0x000ea4000c1e1900 */
[----:B--2---:R-:W-:-:S05]  /*10d0*/  FADD R0, R0, R3 ;  /* 0x0000000300007221 */ /* 0x004fca0000000000 */
[----:B------:R2:W-:Y:S01]  /*10e0*/  STL [R6+0x4], R0 ;  /* 0x0000040006007387 */ /* 0x0005e20000100800 */
[----:B------:R-:W-:Y:S05]  /*10f0*/  BRA `(.L_x_100) ;  /* 0x00000000000c7947 */ /* 0x000fea0003800000 */
.L_x_99:
[----:B------:R-:W2:Y:S02]  /*1100*/  LDG.E R3, desc[UR8][R16.64+0x4] ;  /* 0x0000040810037981 */ /* 0x000ea4000c1e1900 */
[----:B--2---:R-:W-:-:S05]  /*1110*/  FADD R0, R0, -R3 ;  /* 0x8000000300007221 */ /* 0x004fca0000000000 */
[----:B------:R3:W-:Y:S02]  /*1120*/  STL [R6+0x4], R0 ;  /* 0x0000040006007387 */ /* 0x0007e40000100800 */
.L_x_100:
[----:B------:R-:W-:Y:S05]  /*1130*/  BSYNC.RECONVERGENT B1 ;  /* 0x0000000000017941 */ /* 0x000fea0003800200 */
.L_x_98:
[----:B------:R-:W-:Y:S01]  /*1140*/  VIADD R4, R4, 0x4 ;  /* 0x0000000404047836 */ /* 0x000fe20000000000 */
[----:B------:R-:W-:Y:S01]  /*1150*/  IADD3 R2, P0, PT, R30, 0x10, RZ ;  /* 0x000000101e027810 */ /* 0x000fe20007f1e0ff */
[----:B------:R-:W-:Y:S01]  /*1160*/  FFMA R9, R0, R0, R9 ;  /* 0x0000000000097223 */ /* 0x000fe20000000009 */
[----:B--23--:R-:W-:Y:S01]  /*1170*/  IADD3 R0, P1, PT, R16, 0x10, RZ ;  /* 0x0000001010007810 */ /* 0x00cfe20007f3e0ff */
[----:B------:R-:W-:Y:S01]  /*1180*/  VIADD R5, R5, 0x10 ;  /* 0x0000001005057836 */ /* 0x000fe20000000000 */
[----:B------:R-:W-:Y:S02]  /*1190*/  IADD3.X R3, PT, PT, RZ, R31, RZ, P0, !PT ;  /* 0x0000001fff037210 */ /* 0x000fe400007fe4ff */
[----:B------:R-:W-:Y:S02]  /*11a0*/  ISETP.NE.AND P0, PT, R4, RZ, PT ;  /* 0x000000ff0400720c */ /* 0x000fe40003f05270 */
[----:B------:R-:W-:Y:S02]  /*11b0*/  IADD3.X R17, PT, PT, RZ, R17, RZ, P1, !PT ;  /* 0x00000011ff117210 */ /* 0x000fe40000ffe4ff */
[----:B01----:R-:W-:-:S02]  /*11c0*/  IADD3 R6, PT, PT, R6, 0x10, RZ ;  /* 0x0000001006067810 */ /* 0x003fc40007ffe0ff */
[----:B------:R-:W-:-:S07]  /*11d0*/  IADD3 R7, PT, PT, R7, 0x4, RZ ;  /* 0x0000000407077810 */ /* 0x000fce0007ffe0ff */
[----:B------:R-:W-:Y:S05]  /*11e0*/  @P0 BRA `(.L_x_101) ;  /* 0xfffffff800980947 */ /* 0x000fea000383ffff */
[----:B------:R-:W-:-:S07]  /*11f0*/  IMAD.MOV.U32 R15, RZ, RZ, R23 ;  /* 0x000000ffff0f7224 */ /* 0x000fce00078e0017 */
.L_x_88:
[----:B------:R-:W-:-:S13]  /*1200*/  ISETP.NE.AND P3, PT, R24, RZ, PT ;  /* 0x000000ff1800720c */ /* 0x000fda0003f65270 */
[----:B------:R-:W-:Y:S05]  /*1210*/  @!P3 BRA `(.L_x_102) ;  /* 0x000000040014b947 */ /* 0x000fea0003800000 */
[----:B------:R-:W0:Y:S01]  /*1220*/  LDC.64 R6, c[0x0][0x3a8] ;  /* 0x0000ea00ff067b82 */ /* 0x000e220000000a00 */
[----:B------:R-:W-:Y:S02]  /*1230*/  IADD3 R3, PT, PT, R8, R15, RZ ;  /* 0x0000000f08037210 */ /* 0x000fe40007ffe0ff */
[----:B------:R-:W-:-:S05]  /*1240*/  LEA R0, R15, UR10, 0x2 ;  /* 0x0000000a0f007c11 */ /* 0x000fca000f8e10ff */
[----:B------:R-:W1:Y:S01]  /*1250*/  LDC.64 R4, c[0x0][0x3c0] ;  /* 0x0000f000ff047b82 */ /* 0x000e620000000a00 */
[----:B------:R-:W2:Y:S01]  /*1260*/  LDL R17, [R0+0xc] ;  /* 0x00000c0000117983 */ /* 0x000ea20000100800 */
[----:B0-----:R-:W-:-:S05]  /*1270*/  IMAD.WIDE R6, R3, 0x4, R6 ;  /* 0x0000000403067825 */ /* 0x001fca00078e0206 */
[----:B------:R-:W2:Y:S01]  /*1280*/  LDG.E R2, desc[UR8][R6.64] ;  /* 0x0000000806027981 */ /* 0x000ea2000c1e1900 */
[----:B-1----:R-:W-:-:S05]  /*1290*/  IMAD.WIDE.U32 R4, R15, 0x4, R4 ;  /* 0x000000040f047825 */ /* 0x002fca00078e0004 */
[----:B------:R-:W3:Y:S01]  /*12a0*/  LDG.E R8, desc[UR8][R4.64] ;  /* 0x0000000804087981 */ /* 0x000ee2000c1e1900 */
[----:B------:R-:W-:Y:S01]  /*12b0*/  BSSY.RECONVERGENT B1, `(.L_x_103) ;  /* 0x0000010000017945 */ /* 0x000fe20003800200 */
[----:B--2---:R-:W-:Y:S02]  /*12c0*/  FADD R17, R17, -R2 ;  /* 0x8000000211117221 */ /* 0x004fe40000000000 */
[----:B------:R-:W0:Y:S03]  /*12d0*/  LDC.64 R2, c[0x0][0x3b8] ;  /* 0x0000ee00ff027b82 */ /* 0x000e260000000a00 */
[----:B------:R1:W-:Y:S01]  /*12e0*/  STL [R0+0x18], R17 ;  /* 0x0000181100007387 */ /* 0x0003e20000100800 */
[----:B---3--:R-:W-:Y:S01]  /*12f0*/  FSETP.GT.AND P0, PT, R17, R8, PT ;  /* 0x000000081100720b */ /* 0x008fe20003f04000 */
[----:B0-----:R-:W-:-:S12]  /*1300*/  IMAD.WIDE.U32 R2, R15, 0x4, R2 ;  /* 0x000000040f027825 */ /* 0x001fd800078e0002 */
[----:B-1----:R-:W-:Y:S05]  /*1310*/  @P0 BRA `(.L_x_104) ;  /* 0x0000000000180947 */ /* 0x002fea0003800000 */
[----:B------:R-:W-:-:S13]  /*1320*/  FSETP.GEU.AND P0, PT, R17, -R8, PT ;  /* 0x800000081100720b */ /* 0x000fda0003f0e000 */
[----:B------:R-:W-:Y:S05]  /*1330*/  @P0 BRA `(.L_x_105) ;  /* 0x00000000001c0947 */ /* 0x000fea0003800000 */
[----:B------:R-:W2:Y:S02]  /*1340*/  LDG.E R8, desc[UR8][R2.64] ;  /* 0x0000000802087981 */ /* 0x000ea4000c1e1900 */
[----:B--2---:R-:W-:-:S05]  /*1350*/  FADD R17, R17, R8 ;  /* 0x0000000811117221 */ /* 0x004fca0000000000 */
[----:B------:R0:W-:Y:S01]  /*1360*/  STL [R0+0x18], R17 ;  /* 0x0000181100007387 */ /* 0x0001e20000100800 */
[----:B------:R-:W-:Y:S05]  /*1370*/  BRA `(.L_x_105) ;  /* 0x00000000000c7947 */ /* 0x000fea0003800000 */
.L_x_104:
[----:B------:R-:W2:Y:S02]  /*1380*/  LDG.E R8, desc[UR8][R2.64] ;  /* 0x0000000802087981 */ /* 0x000ea4000c1e1900 */
[----:B--2---:R-:W-:-:S05]  /*1390*/  FADD R17, R17, -R8 ;  /* 0x8000000811117221 */ /* 0x004fca0000000000 */
[----:B------:R1:W-:Y:S02]  /*13a0*/  STL [R0+0x18], R17 ;  /* 0x0000181100007387 */ /* 0x0003e40000100800 */
.L_x_105:
[----:B------:R-:W-:Y:S05]  /*13b0*/  BSYNC.RECONVERGENT B1 ;  /* 0x0000000000017941 */ /* 0x000fea0003800200 */
.L_x_103:
[----:B------:R-:W-:Y:S01]  /*13c0*/  ISETP.NE.AND P0, PT, R24, 0x1, PT ;  /* 0x000000011800780c */ /* 0x000fe20003f05270 */
[----:B------:R-:W-:-:S12]  /*13d0*/  FFMA R9, R17, R17, R9 ;  /* 0x0000001111097223 */ /* 0x000fd80000000009 */
[----:B------:R-:W-:Y:S05]  /*13e0*/  @!P0 BRA `(.L_x_102) ;  /* 0x0000000000a08947 */ /* 0x000fea0003800000 */
[----:B------:R-:W2:Y:S04]  /*13f0*/  LDL R8, [R0+0x10] ;  /* 0x0000100000087983 */ /* 0x000ea80000100800 */
[----:B------:R-:W2:Y:S04]  /*1400*/  LDG.E R15, desc[UR8][R6.64+0x4] ;  /* 0x00000408060f7981 */ /* 0x000ea8000c1e1900 */
[----:B01----:R-:W3:Y:S01]  /*1410*/  LDG.E R17, desc[UR8][R4.64+0x4] ;  /* 0x0000040804117981 */ /* 0x003ee2000c1e1900 */
[----:B------:R-:W-:Y:S01]  /*1420*/  BSSY.RECONVERGENT B1, `(.L_x_106) ;  /* 0x000000e000017945 */ /* 0x000fe20003800200 */
[----:B--2---:R-:W-:-:S05]  /*1430*/  FADD R8, R8, -R15 ;  /* 0x8000000f08087221 */ /* 0x004fca0000000000 */
[----:B------:R0:W-:Y:S01]  /*1440*/  STL [R0+0x1c], R8 ;  /* 0x00001c0800007387 */ /* 0x0001e20000100800 */
[----:B---3--:R-:W-:-:S13]  /*1450*/  FSETP.GT.AND P0, PT, R8, R17, PT ;  /* 0x000000110800720b */ /* 0x008fda0003f04000 */
[----:B0-----:R-:W-:Y:S05]  /*1460*/  @P0 BRA `(.L_x_107) ;  /* 0x0000000000180947 */ /* 0x001fea0003800000 */
[----:B------:R-:W-:-:S13]  /*1470*/  FSETP.GEU.AND P0, PT, R8, -R17, PT ;  /* 0x800000110800720b */ /* 0x000fda0003f0e000 */
[----:B------:R-:W-:Y:S05]  /*1480*/  @P0 BRA `(.L_x_108) ;  /* 0x00000000001c0947 */ /* 0x000fea0003800000 */
[----:B------:R-:W2:Y:S02]  /*1490*/  LDG.E R15, desc[UR8][R2.64+0x4] ;  /* 0x00000408020f7981 */ /* 0x000ea4000c1e1900 */
[----:B--2---:R-:W-:-:S05]  /*14a0*/  FADD R8, R8, R15 ;  /* 0x0000000f08087221 */ /* 0x004fca0000000000 */
[----:B------:R1:W-:Y:S01]  /*14b0*/  STL [R0+0x1c], R8 ;  /* 0x00001c0800007387 */ /* 0x0003e20000100800 */
[----:B------:R-:W-:Y:S05]  /*14c0*/  BRA `(.L_x_108) ;  /* 0x00000000000c7947 */ /* 0x000fea0003800000 */
.L_x_107:
[----:B------:R-:W2:Y:S02]  /*14d0*/  LDG.E R15, desc[UR8][R2.64+0x4] ;  /* 0x00000408020f7981 */ /* 0x000ea4000c1e1900 */
[----:B--2---:R-:W-:-:S05]  /*14e0*/  FADD R8, R8, -R15 ;  /* 0x8000000f08087221 */ /* 0x004fca0000000000 */
[----:B------:R0:W-:Y:S02]  /*14f0*/  STL [R0+0x1c], R8 ;  /* 0x00001c0800007387 */ /* 0x0001e40000100800 */
.L_x_108:
[----:B------:R-:W-:Y:S05]  /*1500*/  BSYNC.RECONVERGENT B1 ;  /* 0x0000000000017941 */ /* 0x000fea0003800200 */
.L_x_106:
[----:B------:R-:W-:Y:S01]  /*1510*/  ISETP.NE.AND P0, PT, R24, 0x2, PT ;  /* 0x000000021800780c */ /* 0x000fe20003f05270 */
[----:B------:R-:W-:-:S12]  /*1520*/  FFMA R9, R8, R8, R9 ;  /* 0x0000000808097223 */ /* 0x000fd80000000009 */
[----:B------:R-:W-:Y:S05]  /*1530*/  @!P0 BRA `(.L_x_102) ;  /* 0x00000000004c8947 */ /* 0x000fea0003800000 */
[----:B------:R-:W2:Y:S04]  /*1540*/  LDG.E R7, desc[UR8][R6.64+0x8] ;  /* 0x0000080806077981 */ /* 0x000ea8000c1e1900 */
[----:B01----:R-:W2:Y:S04]  /*1550*/  LDL R8, [R0+0x14] ;  /* 0x0000140000087983 */ /* 0x003ea80000100800 */
[----:B------:R-:W3:Y:S01]  /*1560*/  LDG.E R5, desc[UR8][R4.64+0x8] ;  /* 0x0000080804057981 */ /* 0x000ee2000c1e1900 */
        /* <DEDUP_REMOVED lines=11> */
.L_x_110:
[----:B------:R-:W2:Y:S02]  /*1620*/  LDG.E R3, desc[UR8][R2.64+0x8] ;  /* 0x0000080802037981 */ /* 0x000ea4000c1e1900 */
[----:B--2---:R-:W-:-:S05]  /*1630*/  FADD R8, R8, -R3 ;  /* 0x8000000308087221 */ /* 0x004fca0000000000 */
[----:B------:R0:W-:Y:S02]  /*1640*/  STL [R0+0x20], R8 ;  /* 0x0000200800007387 */ /* 0x0001e40000100800 */
.L_x_111:
[----:B------:R-:W-:Y:S05]  /*1650*/  BSYNC.RECONVERGENT B1 ;  /* 0x0000000000017941 */ /* 0x000fea0003800200 */
.L_x_109:
[----:B------:R-:W-:-:S07]  /*1660*/  FFMA R9, R8, R8, R9 ;  /* 0x0000000808097223 */ /* 0x000fce0000000009 */
.L_x_102:
[----:B------:R-:W-:Y:S01]  /*1670*/  FSETP.GT.AND P0, PT, R9, 9.9999997473787516356e-05, PT ;  /* 0x38d1b7170900780b */ /* 0x000fe20003f04000 */
[----:B------:R-:W-:Y:S01]  /*1680*/  BSSY.RECONVERGENT B1, `(.L_x_112) ;  /* 0x0000066000017945 */ /* 0x000fe20003800200 */
[----:B------:R-:W-:-:S11]  /*1690*/  HFMA2 R6, -RZ, RZ, 0, 0 ;  /* 0x00000000ff067431 */ /* 0x000fd600000001ff */
[----:B------:R-:W-:Y:S05]  /*16a0*/  @!P0 BRA `(.L_x_113) ;  /* 0x00000004008c8947 */ /* 0x000fea0003800000 */
[----:B01----:R-:W-:Y:S01]  /*16b0*/  VIADD R0, R9, 0xf3000000 ;  /* 0xf300000009007836 */ /* 0x003fe20000000000 */
[----:B------:R0:W1:Y:S01]  /*16c0*/  MUFU.RSQ R2, R9 ;  /* 0x0000000900027308 */ /* 0x0000620000001400 */
[----:B------:R-:W-:Y:S03]  /*16d0*/  BSSY.RECONVERGENT B2, `(.L_x_114) ;  /* 0x000000a000027945 */ /* 0x000fe60003800200 */
[----:B------:R-:W-:-:S13]  /*16e0*/  ISETP.GT.U32.AND P0, PT, R0, 0x727fffff, PT ;  /* 0x727fffff0000780c */ /* 0x000fda0003f04070 */
[----:B01----:R-:W-:Y:S05]  /*16f0*/  @!P0 BRA `(.L_x_115) ;  /* 0x00000000000c8947 */ /* 0x003fea0003800000 */
[----:B------:R-:W-:-:S07]  /*1700*/  MOV R6, 0x1720 ;  /* 0x0000172000067802 */ /* 0x000fce0000000f00 */
[----:B-----5:R-:W-:Y:S05]  /*1710*/  CALL.REL.NOINC `($__internal_3_$__cuda_sm20_sqrt_rn_f32_slowpath) ;  /* 0x0000001800707944 */ /* 0x020fea0003c00000 */
[----:B------:R-:W-:Y:S05]  /*1720*/  BRA `(.L_x_116) ;  /* 0x0000000000107947 */ /* 0x000fea0003800000 */
.L_x_115:
[C---:B------:R-:W-:Y:S01]  /*1730*/  FMUL.FTZ R0, R2.reuse, R9 ;  /* 0x0000000902007220 */ /* 0x040fe20000410000 */
[----:B------:R-:W-:-:S03]  /*1740*/  FMUL.FTZ R2, R2, 0.5 ;  /* 0x3f00000002027820 */ /* 0x000fc60000410000 */
[----:B------:R-:W-:-:S04]  /*1750*/  FFMA R9, -R0, R0, R9 ;  /* 0x0000000000097223 */ /* 0x000fc80000000109 */
[----:B------:R-:W-:-:S07]  /*1760*/  FFMA R0, R9, R2, R0 ;  /* 0x0000000209007223 */ /* 0x000fce0000000000 */
.L_x_116:
[----:B------:R-:W-:Y:S05]  /*1770*/  BSYNC.RECONVERGENT B2 ;  /* 0x0000000000027941 */ /* 0x000fea0003800200 */
.L_x_114:
[----:B------:R-:W0:Y:S02]  /*1780*/  LDC.64 R2, c[0x0][0x3d8] ;  /* 0x0000f600ff027b82 */ /* 0x000e240000000a00 */
[----:B0----5:R-:W-:-:S06]  /*1790*/  IMAD.WIDE R2, R11, 0x4, R2 ;  /* 0x000000040b027825 */ /* 0x021fcc00078e0202 */
[----:B------:R-:W2:Y:S02]  /*17a0*/  LDG.E R2, desc[UR8][R2.64] ;  /* 0x0000000802027981 */ /* 0x000ea4000c1e1900 */
[----:B--2---:R-:W-:-:S13]  /*17b0*/  ISETP.NE.AND P0, PT, R2, RZ, PT ;  /* 0x000000ff0200720c */ /* 0x004fda0003f05270 */
[----:B------:R-:W-:Y:S05]  /*17c0*/  @!P0 BRA `(.L_x_117) ;  /* 0x0000000000e88947 */ /* 0x000fea0003800000 */
[----:B------:R-:W-:Y:S02]  /*17d0*/  ISETP.NE.AND P0, PT, R2, 0x1, PT ;  /* 0x000000010200780c */ /* 0x000fe40003f05270 */
[----:B------:R-:W-:-:S11]  /*17e0*/  MOV R6, R10 ;  /* 0x0000000a00067202 */ /* 0x000fd60000000f00 */
[----:B------:R-:W-:Y:S05]  /*17f0*/  @P0 BRA `(.L_x_113) ;  /* 0x0000000400380947 */ /* 0x000fea0003800000 */
[----:B------:R-:W0:Y:S08]  /*1800*/  LDC.64 R4, c[0x0][0x398] ;  /* 0x0000e600ff047b82 */ /* 0x000e300000000a00 */
[----:B------:R-:W1:Y:S01]  /*1810*/  LDC.64 R2, c[0x0][0x3a0] ;  /* 0x0000e800ff027b82 */ /* 0x000e620000000a00 */
[----:B0-----:R-:W-:-:S06]  /*1820*/  IMAD.WIDE R4, R11, 0x4, R4 ;  /* 0x000000040b047825 */ /* 0x001fcc00078e0204 */
[----:B------:R-:W2:Y:S01]  /*1830*/  LDG.E R5, desc[UR8][R4.64] ;  /* 0x0000000804057981 */ /* 0x000ea2000c1e1900 */
[----:B-1----:R-:W-:-:S06]  /*1840*/  IMAD.WIDE R8, R11, 0x4, R2 ;  /* 0x000000040b087825 */ /* 0x002fcc00078e0202 */
[----:B------:R-:W3:Y:S01]  /*1850*/  LDG.E R8, desc[UR8][R8.64] ;  /* 0x0000000808087981 */ /* 0x000ee2000c1e1900 */
[----:B------:R-:W-:Y:S01]  /*1860*/  BSSY.RECONVERGENT B2, `(.L_x_118) ;  /* 0x0000010000027945 */ /* 0x000fe20003800200 */
[----:B--2---:R-:W0:Y:S08]  /*1870*/  MUFU.RCP R3, R5 ;  /* 0x0000000500037308 */ /* 0x004e300000001000 */
[----:B------:R-:W1:Y:S01]  /*1880*/  FCHK P0, R0, R5 ;  /* 0x0000000500007302 */ /* 0x000e620000000000 */
[----:B---3--:R-:W-:-:S04]  /*1890*/  FADD R7, R8, R8 ;  /* 0x0000000808077221 */ /* 0x008fc80000000000 */
[----:B------:R-:W-:Y:S01]  /*18a0*/  FMUL R6, R7, R0 ;  /* 0x0000000007067220 */ /* 0x000fe20000400000 */
[----:B0-----:R-:W-:-:S04]  /*18b0*/  FFMA R2, -R5, R3, 1 ;  /* 0x3f80000005027423 */ /* 0x001fc80000000103 */
[----:B------:R-:W-:-:S04]  /*18c0*/  FFMA R3, R3, R2, R3 ;  /* 0x0000000203037223 */ /* 0x000fc80000000003 */
[----:B------:R-:W-:-:S04]  /*18d0*/  FFMA R2, R3, R0, RZ ;  /* 0x0000000003027223 */ /* 0x000fc800000000ff */
[----:B------:R-:W-:-:S04]  /*18e0*/  FFMA R10, -R5, R2, R0 ;  /* 0x00000002050a7223 */ /* 0x000fc80000000100 */
[----:B------:R-:W-:Y:S01]  /*18f0*/  FFMA R2, R3, R10, R2 ;  /* 0x0000000a03027223 */ /* 0x000fe20000000002 */
[----:B-1----:R-:W-:Y:S06]  /*1900*/  @!P0 BRA `(.L_x_119) ;  /* 0x0000000000148947 */ /* 0x002fec0003800000 */
[----:B------:R-:W-:Y:S01]  /*1910*/  MOV R3, R5 ;  /* 0x0000000500037202 */ /* 0x000fe20000000f00 */
[----:B------:R-:W-:Y:S01]  /*1920*/  IMAD.MOV.U32 R2, RZ, RZ, R0 ;  /* 0x000000ffff027224 */ /* 0x000fe200078e0000 */
[----:B------:R-:W-:-:S07]  /*1930*/  MOV R4, 0x1950 ;  /* 0x0000195000047802 */ /* 0x000fce0000000f00 */
[----:B------:R-:W-:Y:S05]  /*1940*/  CALL.REL.NOINC `($__internal_4_$__cuda_sm3x_div_rn_noftz_f32_slowpath) ;  /* 0x00000018003c7944 */ /* 0x000fea0003c00000 */
[----:B------:R-:W-:-:S07]  /*1950*/  MOV R2, R5 ;  /* 0x0000000500027202 */ /* 0x000fce0000000f00 */
.L_x_119:
[----:B------:R-:W-:Y:S05]  /*1960*/  BSYNC.RECONVERGENT B2 ;  /* 0x0000000000027941 */ /* 0x000fea0003800200 */
.L_x_118:
[----:B------:R-:W-:Y:S01]  /*1970*/  FFMA R5, -R2, R2, 1 ;  /* 0x3f80000002057423 */ /* 0x000fe20000000102 */
[----:B------:R-:W-:Y:S03]  /*1980*/  BSSY.RECONVERGENT B2, `(.L_x_120) ;  /* 0x000000e000027945 */ /* 0x000fe60003800200 */
[----:B------:R-:W0:Y:S08]  /*1990*/  MUFU.RCP R2, R5 ;  /* 0x0000000500027308 */ /* 0x000e300000001000 */
[----:B------:R-:W1:Y:S01]  /*19a0*/  FCHK P0, R6, R5 ;  /* 0x0000000506007302 */ /* 0x000e620000000000 */
        /* <DEDUP_REMOVED lines=11> */
.L_x_121:
[----:B------:R-:W-:Y:S05]  /*1a60*/  BSYNC.RECONVERGENT B2 ;  /* 0x0000000000027941 */ /* 0x000fea0003800200 */
.L_x_120:
[----:B------:R-:W0:Y:S01]  /*1a70*/  MUFU.RCP R5, R0 ;  /* 0x0000000000057308 */ /* 0x000e220000001000 */
[----:B------:R-:W-:Y:S07]  /*1a80*/  BSSY.RECONVERGENT B2, `(.L_x_122) ;  /* 0x000000d000027945 */ /* 0x000fee0003800200 */
[----:B------:R-:W1:Y:S01]  /*1a90*/  FCHK P0, R3, R0 ;  /* 0x0000000003007302 */ /* 0x000e620000000000 */
[----:B0-----:R-:W-:-:S04]  /*1aa0*/  FFMA R2, R5, -R0, 1 ;  /* 0x3f80000005027423 */ /* 0x001fc80000000800 */
[----:B------:R-:W-:-:S04]  /*1ab0*/  FFMA R2, R5, R2, R5 ;  /* 0x0000000205027223 */ /* 0x000fc80000000005 */
[----:B------:R-:W-:-:S04]  /*1ac0*/  FFMA R4, R2, R3, RZ ;  /* 0x0000000302047223 */ /* 0x000fc800000000ff */
[----:B------:R-:W-:-:S04]  /*1ad0*/  FFMA R5, R4, -R0, R3 ;  /* 0x8000000004057223 */ /* 0x000fc80000000003 */
[----:B------:R-:W-:Y:S01]  /*1ae0*/  FFMA R6, R2, R5, R4 ;  /* 0x0000000502067223 */ /* 0x000fe20000000004 */
[----:B-1----:R-:W-:Y:S06]  /*1af0*/  @!P0 BRA `(.L_x_123) ;  /* 0x0000000000148947 */ /* 0x002fec0003800000 */
[----:B------:R-:W-:Y:S01]  /*1b00*/  MOV R2, R3 ;  /* 0x0000000300027202 */ /* 0x000fe20000000f00 */
[----:B------:R-:W-:Y:S01]  /*1b10*/  IMAD.MOV.U32 R3, RZ, RZ, R0 ;  /* 0x000000ffff037224 */ /* 0x000fe200078e0000 */
[----:B------:R-:W-:-:S07]  /*1b20*/  MOV R4, 0x1b40 ;  /* 0x00001b4000047802 */ /* 0x000fce0000000f00 */
[----:B------:R-:W-:Y:S05]  /*1b30*/  CALL.REL.NOINC `($__internal_4_$__cuda_sm3x_div_rn_noftz_f32_slowpath) ;  /* 0x0000001400c07944 */ /* 0x000fea0003c00000 */
[----:B------:R-:W-:-:S07]  /*1b40*/  MOV R6, R5 ;  /* 0x0000000500067202 */ /* 0x000fce0000000f00 */
.L_x_123:
[----:B------:R-:W-:Y:S05]  /*1b50*/  BSYNC.RECONVERGENT B2 ;  /* 0x0000000000027941 */ /* 0x000fea0003800200 */
.L_x_122:
[----:B------:R-:W-:Y:S05]  /*1b60*/  BRA `(.L_x_113) ;  /* 0x00000000005c7947 */ /* 0x000fea0003800000 */
.L_x_117:
[----:B------:R-:W0:Y:S08]  /*1b70*/  LDC.64 R4, c[0x0][0x3a0] ;  /* 0x0000e800ff047b82 */ /* 0x000e300000000a00 */
[----:B------:R-:W1:Y:S01]  /*1b80*/  LDC.64 R2, c[0x0][0x398] ;  /* 0x0000e600ff027b82 */ /* 0x000e620000000a00 */
[----:B0-----:R-:W-:-:S06]  /*1b90*/  IMAD.WIDE R4, R11, 0x4, R4 ;  /* 0x000000040b047825 */ /* 0x001fcc00078e0204 */
[----:B------:R-:W2:Y:S01]  /*1ba0*/  LDG.E R4, desc[UR8][R4.64] ;  /* 0x0000000804047981 */ /* 0x000ea2000c1e1900 */
[----:B-1----:R-:W-:-:S06]  /*1bb0*/  IMAD.WIDE R2, R11, 0x4, R2 ;  /* 0x000000040b027825 */ /* 0x002fcc00078e0202 */
[----:B------:R-:W3:Y:S01]  /*1bc0*/  LDG.E R3, desc[UR8][R2.64] ;  /* 0x0000000802037981 */ /* 0x000ee2000c1e1900 */
[----:B------:R-:W0:Y:S01]  /*1bd0*/  MUFU.RCP R9, R0 ;  /* 0x0000000000097308 */ /* 0x000e220000001000 */
[----:B------:R-:W-:Y:S01]  /*1be0*/  BSSY.RECONVERGENT B2, `(.L_x_113) ;  /* 0x000000f000027945 */ /* 0x000fe20003800200 */
[----:B0-----:R-:W-:Y:S01]  /*1bf0*/  FFMA R8, R9, -R0, 1 ;  /* 0x3f80000009087423 */ /* 0x001fe20000000800 */
[----:B--2---:R-:W-:Y:S01]  /*1c00*/  FADD R6, R4, R4 ;  /* 0x0000000404067221 */ /* 0x004fe20000000000 */
[----:B---3--:R-:W-:-:S04]  /*1c10*/  FADD R7, -R3, R0 ;  /* 0x0000000003077221 */ /* 0x008fc80000000100 */
[----:B------:R-:W-:-:S04]  /*1c20*/  FMUL R2, R6, R7 ;  /* 0x0000000706027220 */ /* 0x000fc80000400000 */
[----:B------:R-:W0:Y:S01]  /*1c30*/  FCHK P0, R2, R0 ;  /* 0x0000000002007302 */ /* 0x000e220000000000 */
[----:B------:R-:W-:-:S04]  /*1c40*/  FFMA R6, R9, R8, R9 ;  /* 0x0000000809067223 */ /* 0x000fc80000000009 */
[----:B------:R-:W-:-:S04]  /*1c50*/  FFMA R7, R6, R2, RZ ;  /* 0x0000000206077223 */ /* 0x000fc800000000ff */
[----:B------:R-:W-:-:S04]  /*1c60*/  FFMA R8, R7, -R0, R2 ;  /* 0x8000000007087223 */ /* 0x000fc80000000002 */
[----:B------:R-:W-:Y:S01]  /*1c70*/  FFMA R6, R6, R8, R7 ;  /* 0x0000000806067223 */ /* 0x000fe20000000007 */
[----:B0-----:R-:W-:Y:S06]  /*1c80*/  @!P0 BRA `(.L_x_124) ;  /* 0x0000000000108947 */ /* 0x001fec0003800000 */
[----:B------:R-:W-:Y:S02]  /*1c90*/  MOV R3, R0 ;  /* 0x0000000000037202 */ /* 0x000fe40000000f00 */
[----:B------:R-:W-:-:S07]  /*1ca0*/  MOV R4, 0x1cc0 ;  /* 0x00001cc000047802 */ /* 0x000fce0000000f00 */
[----:B------:R-:W-:Y:S05]  /*1cb0*/  CALL.REL.NOINC `($__internal_4_$__cuda_sm3x_div_rn_noftz_f32_slowpath) ;  /* 0x0000001400607944 */ /* 0x000fea0003c00000 */
[----:B------:R-:W-:-:S07]  /*1cc0*/  IMAD.MOV.U32 R6, RZ, RZ, R5 ;  /* 0x000000ffff067224 */ /* 0x000fce00078e0005 */
.L_x_124:
[----:B------:R-:W-:Y:S05]  /*1cd0*/  BSYNC.RECONVERGENT B2 ;  /* 0x0000000000027941 */ /* 0x000fea0003800200 */
.L_x_113:
[----:B------:R-:W-:Y:S05]  /*1ce0*/  BSYNC.RECONVERGENT B1 ;  /* 0x0000000000017941 */ /* 0x000fea0003800200 */
.L_x_112:
[----:B------:R-:W0:Y:S01]  /*1cf0*/  LDCU UR4, c[0x0][0x3d0] ;  /* 0x00007a00ff0477ac */ /* 0x000e220008000800 */
[----:B------:R-:W-:Y:S01]  /*1d00*/  HFMA2 R2, -RZ, RZ, 0, 0 ;  /* 0x00000000ff027431 */ /* 0x000fe200000001ff */
[----:B01----:R-:W-:-:S04]  /*1d10*/  MOV R0, UR4 ;  /* 0x0000000400007c02 */ /* 0x003fc80008000f00 */
[----:B------:R-:W-:-:S13]  /*1d20*/  ISETP.GE.U32.AND P0, PT, R0, 0x10, PT ;  /* 0x000000100000780c */ /* 0x000fda0003f06070 */
[----:B------:R-:W-:Y:S05]  /*1d30*/  @!P0 BRA `(.L_x_125) ;  /* 0x0000000400188947 */ /* 0x000fea0003800000 */
[----:B------:R-:W-:-:S05]  /*1d40*/  UMOV UR4, URZ ;  /* 0x000000ff00047c82 */ /* 0x000fca0008000000 */
.L_x_126:
[----:B------:R-:W-:-:S09]  /*1d50*/  ULEA UR5, UR4, UR10, 0x2 ;  /* 0x0000000a04057291 */ /* 0x000fd2000f8e10ff */
[----:B------:R-:W2:Y:S04]  /*1d60*/  LDL R3, [UR5+0x18] ;  /* 0x00001805ff037983 */ /* 0x000ea80008100800 */
[----:B0-----:R-:W2:Y:S04]  /*1d70*/  LDL R5, [UR5] ;  /* 0x00000005ff057983 */ /* 0x001ea80008100800 */
[----:B------:R-:W3:Y:S04]  /*1d80*/  LDL R15, [UR5+0x20] ;  /* 0x00002005ff0f7983 */ /* 0x000ee80008100800 */
[----:B------:R-:W3:Y:S04]  /*1d90*/  LDL R10, [UR5+0x8] ;  /* 0x00000805ff0a7983 */ /* 0x000ee80008100800 */
[----:B-----5:R-:W4:Y:S04]  /*1da0*/  LDL R11, [UR5+0x1c] ;  /* 0x00001c05ff0b7983 */ /* 0x020f280008100800 */
[----:B------:R-:W4:Y:S04]  /*1db0*/  LDL R14, [UR5+0x4] ;  /* 0x00000405ff0e7983 */ /* 0x000f280008100800 */
[----:B------:R-:W4:Y:S04]  /*1dc0*/  LDL R7, [UR5+0x28] ;  /* 0x00002805ff077983 */ /* 0x000f280008100800 */
[----:B------:R-:W4:Y:S04]  /*1dd0*/  LDL R2, [UR5+0x10] ;  /* 0x00001005ff027983 */ /* 0x000f280008100800 */
[----:B------:R-:W4:Y:S04]  /*1de0*/  LDL R9, [UR5+0x24] ;  /* 0x00002405ff097983 */ /* 0x000f280008100800 */
[----:B------:R-:W4:Y:S04]  /*1df0*/  LDL R4, [UR5+0xc] ;  /* 0x00000c05ff047983 */ /* 0x000f280008100800 */
[----:B------:R-:W4:Y:S04]  /*1e00*/  LDL R17, [UR5+0x30] ;  /* 0x00003005ff117983 */ /* 0x000f280008100800 */
[----:B------:R-:W4:Y:S04]  /*1e10*/  LDL R16, [UR5+0x18] ;  /* 0x00001805ff107983 */ /* 0x000f280008100800 */
[----:B------:R-:W4:Y:S04]  /*1e20*/  LDL R29, [UR5+0x34] ;  /* 0x00003405ff1d7983 */ /* 0x000f280008100800 */
[----:B------:R-:W4:Y:S01]  /*1e30*/  LDL R30, [UR5+0x1c] ;  /* 0x00001c05ff1e7983 */ /* 0x000f220008100800 */
[----:B--2---:R-:W-:-:S03]  /*1e40*/  FFMA R8, -R6, R3, R5 ;  /* 0x0000000306087223 */ /* 0x004fc60000000105 */
[----:B------:R-:W2:Y:S04]  /*1e50*/  LDL R3, [UR5+0x2c] ;  /* 0x00002c05ff037983 */ /* 0x000ea80008100800 */
[----:B------:R-:W2:Y:S01]  /*1e60*/  LDL R5, [UR5+0x14] ;  /* 0x00001405ff057983 */ /* 0x000ea20008100800 */
[C---:B---3--:R-:W-:Y:S01]  /*1e70*/  FFMA R10, -R6.reuse, R15, R10 ;  /* 0x0000000f060a7223 */ /* 0x048fe2000000010a */
[C---:B----4-:R-:W-:Y:S01]  /*1e80*/  FFMA R11, -R6.reuse, R11, R14 ;  /* 0x0000000b060b7223 */ /* 0x050fe2000000010e */
[C---:B------:R-:W-:Y:S02]  /*1e90*/  FFMA R15, -R6.reuse, R7, R2 ;  /* 0x00000007060f7223 */ /* 0x040fe40000000102 */
[----:B------:R-:W3:Y:S04]  /*1ea0*/  LDL R7, [UR5+0x3c] ;  /* 0x00003c05ff077983 */ /* 0x000ee80008100800 */
[----:B------:R-:W3:Y:S01]  /*1eb0*/  LDL R2, [UR5+0x24] ;  /* 0x00002405ff027983 */ /* 0x000ee20008100800 */
[----:B------:R-:W-:-:S03]  /*1ec0*/  FFMA R14, -R6, R9, R4 ;  /* 0x00000009060e7223 */ /* 0x000fc60000000104 */
[----:B------:R0:W-:Y:S04]  /*1ed0*/  STL [UR5+0x4], R11 ;  /* 0x0000040bff007987 */ /* 0x0001e80008100805 */
[----:B------:R-:W4:Y:S04]  /*1ee0*/  LDL R9, [UR5+0x38] ;  /* 0x00003805ff097983 */ /* 0x000f280008100800 */
[----:B------:R-:W4:Y:S04]  /*1ef0*/  LDL R4, [UR5+0x20] ;  /* 0x00002005ff047983 */ /* 0x000f280008100800 */
[----:B0-----:R-:W4:Y:S01]  /*1f00*/  LDL R11, [UR5+0x28] ;  /* 0x00002805ff0b7983 */ /* 0x001f220008100800 */
[----:B--2---:R-:W-:-:S03]  /*1f10*/  FFMA R3, -R6, R3, R5 ;  /* 0x0000000306037223 */ /* 0x004fc60000000105 */
[----:B------:R-:W2:Y:S01]  /*1f20*/  LDL R5, [UR5+0x40] ;  /* 0x00004005ff057983 */ /* 0x000ea20008100800 */
[----:B------:R-:W-:-:S03]  /*1f30*/  FFMA R16, -R6, R17, R16 ;  /* 0x0000001106107223 */ /* 0x000fc60000000110 */
[----:B------:R0:W-:Y:S04]  /*1f40*/  STL [UR5], R8 ;  /* 0x00000008ff007987 */ /* 0x0001e80008100805 */
[----:B------:R-:W-:Y:S04]  /*1f50*/  STL [UR5+0x8], R10 ;  /* 0x0000080aff007987 */ /* 0x000fe80008100805 */
[----:B------:R1:W-:Y:S04]  /*1f60*/  STL [UR5+0xc], R14 ;  /* 0x00000c0eff007987 */ /* 0x0003e80008100805 */
[----:B------:R1:W-:Y:S01]  /*1f70*/  STL [UR5+0x10], R15 ;  /* 0x0000100fff007987 */ /* 0x0003e20008100805 */
[----:B---3--:R-:W-:-:S03]  /*1f80*/  FFMA R2, -R6, R7, R2 ;  /* 0x0000000706027223 */ /* 0x008fc60000000102 */
[----:B------:R3:W-:Y:S04]  /*1f90*/  STL [UR5+0x14], R3 ;  /* 0x00001403ff007987 */ /* 0x0007e80008100805 */
[----:B------:R3:W-:Y:S04]  /*1fa0*/  STL [UR5+0x24], R2 ;  /* 0x00002402ff007987 */ /* 0x0007e80008100805 */
[----:B------:R-:W2:Y:S01]  /*1fb0*/  LDL R7, [UR5+0x44] ;  /* 0x00004405ff077983 */ /* 0x000ea20008100800 */
[----:B----4-:R-:W-:-:S03]  /*1fc0*/  FFMA R4, -R6, R9, R4 ;  /* 0x0000000906047223 */ /* 0x010fc60000000104 */
[----:B------:R-:W4:Y:S04]  /*1fd0*/  LDL R17, [UR5+0x2c] ;  /* 0x00002c05ff117983 */ /* 0x000f280008100800 */
[----:B------:R-:W4:Y:S04]  /*1fe0*/  LDL R9, [UR5+0x48] ;  /* 0x00004805ff097983 */ /* 0x000f280008100800 */
[----:B0-----:R-:W4:Y:S04]  /*1ff0*/  LDL R8, [UR5+0x30] ;  /* 0x00003005ff087983 */ /* 0x001f280008100800 */
[----:B-1----:R-:W4:Y:S04]  /*2000*/  LDL R14, [UR5+0x34] ;  /* 0x00003405ff0e7983 */ /* 0x002f280008100800 */
[----:B------:R-:W4:Y:S04]  /*2010*/  LDL R15, [UR5+0x50] ;  /* 0x00005005ff0f7983 */ /* 0x000f280008100800 */
[----:B------:R-:W4:Y:S04]  /*2020*/  LDL R10, [UR5+0x38] ;  /* 0x00003805ff0a7983 */ /* 0x000f280008100800 */
[----:B---3--:R-:W3:Y:S04]  /*2030*/  LDL R3, [UR5+0x54] ;  /* 0x00005405ff037983 */ /* 0x008ee80008100800 */
[----:B------:R-:W3:Y:S01]  /*2040*/  LDL R2, [UR5+0x3c] ;  /* 0x00003c05ff027983 */ /* 0x000ee20008100800 */
[----:B--2---:R-:W-:-:S03]  /*2050*/  FFMA R5, -R6, R5, R11 ;  /* 0x0000000506057223 */ /* 0x004fc6000000010b */
[----:B------:R-:W2:Y:S01]  /*2060*/  LDL R11, [UR5+0x4c] ;  /* 0x00004c05ff0b7983 */ /* 0x000ea20008100800 */
[----:B------:R-:W-:-:S06]  /*2070*/  UIADD3 UR4, UPT, UPT, UR4, 0x10, URZ ;  /* 0x0000001004047890 */ /* 0x000fcc000fffe0ff */
[----:B------:R-:W-:Y:S01]  /*2080*/  ISETP.NE.AND P0, PT, R22, UR4, PT ;  /* 0x0000000416007c0c */ /* 0x000fe2000bf05270 */
[C---:B------:R-:W-:Y:S01]  /*2090*/  FFMA R29, -R6.reuse, R29, R30 ;  /* 0x0000001d061d7223 */ /* 0x040fe2000000011e */
[----:B------:R0:W-:Y:S04]  /*20a0*/  STL [UR5+0x18], R16 ;  /* 0x00001810ff007987 */ /* 0x0001e80008100805 */
[----:B------:R0:W-:Y:S04]  /*20b0*/  STL [UR5+0x1c], R29 ;  /* 0x00001c1dff007987 */ /* 0x0001e80008100805 */
[----:B------:R0:W-:Y:S04]  /*20c0*/  STL [UR5+0x20], R4 ;  /* 0x00002004ff007987 */ /* 0x0001e80008100805 */
[----:B------:R0:W-:Y:S01]  /*20d0*/  STL [UR5+0x28], R5 ;  /* 0x00002805ff007987 */ /* 0x0001e20008100805 */
[C---:B----4-:R-:W-:Y:S01]  /*20e0*/  FFMA R7, -R6.reuse, R7, R17 ;  /* 0x0000000706077223 */ /* 0x050fe20000000111 */
[----:B------:R-:W-:-:S04]  /*20f0*/  FFMA R8, -R6, R9, R8 ;  /* 0x0000000906087223 */ /* 0x000fc80000000108 */
[----:B------:R0:W-:Y:S04]  /*2100*/  STL [UR5+0x2c], R7 ;  /* 0x00002c07ff007987 */ /* 0x0001e80008100805 */
[----:B------:R0:W-:Y:S01]  /*2110*/  STL [UR5+0x30], R8 ;  /* 0x00003008ff007987 */ /* 0x0001e20008100805 */
[C---:B------:R-:W-:Y:S01]  /*2120*/  FFMA R10, -R6.reuse, R15, R10 ;  /* 0x0000000f060a7223 */ /* 0x040fe2000000010a */
[----:B---3--:R-:W-:-:S04]  /*2130*/  FFMA R2, -R6, R3, R2 ;  /* 0x0000000306027223 */ /* 0x008fc80000000102 */
[----:B------:R0:W-:Y:S04]  /*2140*/  STL [UR5+0x38], R10 ;  /* 0x0000380aff007987 */ /* 0x0001e80008100805 */
[----:B------:R0:W-:Y:S01]  /*2150*/  STL [UR5+0x3c], R2 ;  /* 0x00003c02ff007987 */ /* 0x0001e20008100805 */
[----:B--2---:R-:W-:-:S05]  /*2160*/  FFMA R11, -R6, R11, R14 ;  /* 0x0000000b060b7223 */ /* 0x004fca000000010e */
[----:B------:R0:W-:Y:S01]  /*2170*/  STL [UR5+0x34], R11 ;  /* 0x0000340bff007987 */ /* 0x0001e20008100805 */
[----:B------:R-:W-:Y:S05]  /*2180*/  @P0 BRA `(.L_x_126) ;  /* 0xfffffff800f00947 */ /* 0x000fea000383ffff */
[----:B0-----:R-:W-:-:S07]  /*2190*/  IMAD.MOV.U32 R2, RZ, RZ, R22 ;  /* 0x000000ffff027224 */ /* 0x001fce00078e0016 */
.L_x_125:
[----:B------:R-:W-:-:S13]  /*21a0*/  ISETP.NE.AND P0, PT, R26, RZ, PT ;  /* 0x000000ff1a00720c */ /* 0x000fda0003f05270 */
[----:B------:R-:W-:Y:S05]  /*21b0*/  @!P0 BRA `(.L_x_127) ;  /* 0x0000000400388947 */ /* 0x000fea0003800000 */
[----:B------:R-:W-:Y:S02]  /*21c0*/  IADD3 R3, PT, PT, R26, -0x1, RZ ;  /* 0xffffffff1a037810 */ /* 0x000fe40007ffe0ff */
[----:B------:R-:W-:Y:S02]  /*21d0*/  ISETP.NE.AND P1, PT, R25, RZ, PT ;  /* 0x000000ff1900720c */ /* 0x000fe40003f25270 */
[----:B------:R-:W-:-:S13]  /*21e0*/  ISETP.GE.U32.AND P0, PT, R3, 0x7, PT ;  /* 0x000000070300780c */ /* 0x000fda0003f06070 */
[----:B------:R-:W-:Y:S05]  /*21f0*/  @!P0 BRA `(.L_x_128) ;  /* 0x0000000000888947 */ /* 0x000fea0003800000 */
[----:B------:R-:W-:-:S05]  /*2200*/  LEA R3, R2, UR10, 0x2 ;  /* 0x0000000a02037c11 */ /* 0x000fca000f8e10ff */
[----:B-----5:R-:W2:Y:S04]  /*2210*/  LDL R11, [R3+0x20] ;  /* 0x00002000030b7983 */ /* 0x020ea80000100800 */
[----:B------:R-:W2:Y:S04]  /*2220*/  LDL R4, [R3+0x8] ;  /* 0x0000080003047983 */ /* 0x000ea80000100800 */
[----:B------:R-:W3:Y:S04]  /*2230*/  LDL R5, [R3+0x18] ;  /* 0x0000180003057983 */ /* 0x000ee80000100800 */
[----:B------:R-:W3:Y:S04]  /*2240*/  LDL R7, [R3] ;  /* 0x0000000003077983 */ /* 0x000ee80000100800 */
[----:B------:R-:W4:Y:S04]  /*2250*/  LDL R9, [R3+0x1c] ;  /* 0x00001c0003097983 */ /* 0x000f280000100800 */
[----:B------:R-:W4:Y:S04]  /*2260*/  LDL R10, [R3+0x4] ;  /* 0x00000400030a7983 */ /* 0x000f280000100800 */
[----:B------:R-:W4:Y:S04]  /*2270*/  LDL R15, [R3+0x24] ;  /* 0x00002400030f7983 */ /* 0x000f280000100800 */
[----:B------:R-:W4:Y:S04]  /*2280*/  LDL R17, [R3+0xc] ;  /* 0x00000c0003117983 */ /* 0x000f280000100800 */
[----:B------:R-:W4:Y:S04]  /*2290*/  LDL R30, [R3+0x14] ;  /* 0x00001400031e7983 */ /* 0x000f280000100800 */
[----:B------:R-:W4:Y:S04]  /*22a0*/  LDL R16, [R3+0x18] ;  /* 0x0000180003107983 */ /* 0x000f280000100800 */
[----:B------:R-:W4:Y:S01]  /*22b0*/  LDL R32, [R3+0x1c] ;  /* 0x00001c0003207983 */ /* 0x000f220000100800 */
[----:B--2---:R-:W-:-:S03]  /*22c0*/  FFMA R14, -R6, R11, R4 ;  /* 0x0000000b060e7223 */ /* 0x004fc60000000104 */
[----:B------:R-:W2:Y:S01]  /*22d0*/  LDL R11, [R3+0x30] ;  /* 0x00003000030b7983 */ /* 0x000ea20000100800 */
[----:B---3--:R-:W-:-:S03]  /*22e0*/  FFMA R8, -R6, R5, R7 ;  /* 0x0000000506087223 */ /* 0x008fc60000000107 */
[----:B------:R-:W3:Y:S04]  /*22f0*/  LDL R5, [R3+0x28] ;  /* 0x0000280003057983 */ /* 0x000ee80000100800 */
[----:B------:R-:W3:Y:S01]  /*2300*/  LDL R7, [R3+0x10] ;  /* 0x0000100003077983 */ /* 0x000ee20000100800 */
[----:B----4-:R-:W-:-:S03]  /*2310*/  FFMA R10, -R6, R9, R10 ;  /* 0x00000009060a7223 */ /* 0x010fc6000000010a */
[----:B------:R-:W4:Y:S01]  /*2320*/  LDL R9, [R3+0x2c] ;  /* 0x00002c0003097983 */ /* 0x000f220000100800 */
[----:B------:R-:W-:-:S03]  /*2330*/  FFMA R4, -R6, R15, R17 ;  /* 0x0000000f06047223 */ /* 0x000fc60000000111 */
[----:B------:R-:W4:Y:S04]  /*2340*/  LDL R15, [R3+0x34] ;  /* 0x00003400030f7983 */ /* 0x000f280000100800 */
[----:B------:R3:W-:Y:S04]  /*2350*/  STL [R3], R8 ;  /* 0x0000000803007387 */ /* 0x0007e80000100800 */
[----:B------:R4:W-:Y:S04]  /*2360*/  STL [R3+0x4], R10 ;  /* 0x0000040a03007387 */ /* 0x0009e80000100800 */
[----:B------:R0:W-:Y:S04]  /*2370*/  STL [R3+0x8], R14 ;  /* 0x0000080e03007387 */ /* 0x0001e80000100800 */
[----:B------:R1:W-:Y:S01]  /*2380*/  STL [R3+0xc], R4 ;  /* 0x00000c0403007387 */ /* 0x0003e20000100800 */
[----:B------:R-:W-:Y:S01]  /*2390*/  IADD3 R2, PT, PT, R2, 0x8, RZ ;  /* 0x0000000802027810 */ /* 0x000fe20007ffe0ff */
[----:B--2---:R-:W-:-:S05]  /*23a0*/  FFMA R16, -R6, R11, R16 ;  /* 0x0000000b06107223 */ /* 0x004fca0000000110 */
[----:B------:R1:W-:Y:S01]  /*23b0*/  STL [R3+0x18], R16 ;  /* 0x0000181003007387 */ /* 0x0003e20000100800 */
[C---:B---3--:R-:W-:Y:S01]  /*23c0*/  FFMA R8, -R6.reuse, R5, R7 ;  /* 0x0000000506087223 */ /* 0x048fe20000000107 */
[----:B----4-:R-:W-:-:S04]  /*23d0*/  FFMA R10, -R6, R9, R30 ;  /* 0x00000009060a7223 */ /* 0x010fc8000000011e */
[----:B------:R1:W-:Y:S01]  /*23e0*/  STL [R3+0x10], R8 ;  /* 0x0000100803007387 */ /* 0x0003e20000100800 */
[----:B0-----:R-:W-:-:S03]  /*23f0*/  FFMA R14, -R6, R15, R32 ;  /* 0x0000000f060e7223 */ /* 0x001fc60000000120 */
[----:B------:R1:W-:Y:S04]  /*2400*/  STL [R3+0x14], R10 ;  /* 0x0000140a03007387 */ /* 0x0003e80000100800 */
[----:B------:R1:W-:Y:S02]  /*2410*/  STL [R3+0x1c], R14 ;  /* 0x00001c0e03007387 */ /* 0x0003e40000100800 */
.L_x_128:
[----:B------:R-:W-:Y:S05]  /*2420*/  @!P1 BRA `(.L_x_127) ;  /* 0x00000000009c9947 */ /* 0x000fea0003800000 */
[----:B-1----:R-:W-:-:S05]  /*2430*/  VIADD R3, R25, 0xffffffff ;  /* 0xffffffff19037836 */ /* 0x002fca0000000000 */
[----:B------:R-:W-:-:S13]  /*2440*/  ISETP.GE.U32.AND P0, PT, R3, 0x3, PT ;  /* 0x000000030300780c */ /* 0x000fda0003f06070 */
[----:B------:R-:W-:Y:S05]  /*2450*/  @!P0 BRA `(.L_x_129) ;  /* 0x0000000000488947 */ /* 0x000fea0003800000 */
[----:B------:R-:W-:-:S05]  /*2460*/  LEA R16, R2, UR10, 0x2 ;  /* 0x0000000a02107c11 */ /* 0x000fca000f8e10ff */
[----:B------:R-:W2:Y:S04]  /*2470*/  LDL R8, [R16+0x18] ;  /* 0x0000180010087983 */ /* 0x000ea80000100800 */
[----:B------:R-:W2:Y:S04]  /*2480*/  LDL R3, [R16] ;  /* 0x0000000010037983 */ /* 0x000ea80000100800 */
[----:B------:R-:W3:Y:S04]  /*2490*/  LDL R5, [R16+0x1c] ;  /* 0x00001c0010057983 */ /* 0x000ee80000100800 */
[----:B------:R-:W3:Y:S04]  /*24a0*/  LDL R10, [R16+0x4] ;  /* 0x00000400100a7983 */ /* 0x000ee80000100800 */
[----:B------:R-:W4:Y:S04]  /*24b0*/  LDL R7, [R16+0x20] ;  /* 0x0000200010077983 */ /* 0x000f280000100800 */
[----:B------:R-:W4:Y:S04]  /*24c0*/  LDL R4, [R16+0x8] ;  /* 0x0000080010047983 */ /* 0x000f280000100800 */
[----:B------:R-:W4:Y:S04]  /*24d0*/  LDL R9, [R16+0x24] ;  /* 0x0000240010097983 */ /* 0x000f280000100800 */
[----:B------:R-:W4:Y:S01]  /*24e0*/  LDL R14, [R16+0xc] ;  /* 0x00000c00100e7983 */ /* 0x000f220000100800 */
[----:B------:R-:W-:Y:S01]  /*24f0*/  IADD3 R2, PT, PT, R2, 0x4, RZ ;  /* 0x0000000402027810 */ /* 0x000fe20007ffe0ff */
[----:B--2---:R-:W-:-:S05]  /*2500*/  FFMA R3, -R6, R8, R3 ;  /* 0x0000000806037223 */ /* 0x004fca0000000103 */
[----:B------:R0:W-:Y:S01]  /*2510*/  STL [R16], R3 ;  /* 0x0000000310007387 */ /* 0x0001e20000100800 */
[----:B---3--:R-:W-:-:S05]  /*2520*/  FFMA R5, -R6, R5, R10 ;  /* 0x0000000506057223 */ /* 0x008fca000000010a */
[----:B------:R0:W-:Y:S01]  /*2530*/  STL [R16+0x4], R5 ;  /* 0x0000040510007387 */ /* 0x0001e20000100800 */
[----:B----4-:R-:W-:-:S05]  /*2540*/  FFMA R4, -R6, R7, R4 ;  /* 0x0000000706047223 */ /* 0x010fca0000000104 */
[----:B------:R0:W-:Y:S01]  /*2550*/  STL [R16+0x8], R4 ;  /* 0x0000080410007387 */ /* 0x0001e20000100800 */
[----:B------:R-:W-:-:S05]  /*2560*/  FFMA R9, -R6, R9, R14 ;  /* 0x0000000906097223 */ /* 0x000fca000000010e */
[----:B------:R0:W-:Y:S02]  /*2570*/  STL [R16+0xc], R9 ;  /* 0x00000c0910007387 */ /* 0x0001e40000100800 */
.L_x_129:
[----:B------:R-:W-:Y:S05]  /*2580*/  @!P3 BRA `(.L_x_127) ;  /* 0x000000000044b947 */ /* 0x000fea0003800000 */
[----:B------:R-:W-:-:S05]  /*2590*/  LEA R2, R2, UR10, 0x2 ;  /* 0x0000000a02027c11 */ /* 0x000fca000f8e10ff */
[----:B0-----:R-:W2:Y:S04]  /*25a0*/  LDL R3, [R2+0x18] ;  /* 0x0000180002037983 */ /* 0x001ea80000100800 */
[----:B------:R-:W2:Y:S01]  /*25b0*/  LDL R5, [R2] ;  /* 0x0000000002057983 */ /* 0x000ea20000100800 */
[----:B------:R-:W-:Y:S01]  /*25c0*/  ISETP.NE.AND P0, PT, R24, 0x1, PT ;  /* 0x000000011800780c */ /* 0x000fe20003f05270 */
[----:B--2---:R-:W-:-:S05]  /*25d0*/  FFMA R3, -R6, R3, R5 ;  /* 0x0000000306037223 */ /* 0x004fca0000000105 */
[----:B------:R2:W-:Y:S07]  /*25e0*/  STL [R2], R3 ;  /* 0x0000000302007387 */ /* 0x0005ee0000100800 */
[----:B------:R-:W-:Y:S05]  /*25f0*/  @!P0 BRA `(.L_x_127) ;  /* 0x0000000000288947 */ /* 0x000fea0003800000 */
[----:B--2---:R-:W2:Y:S04]  /*2600*/  LDL R3, [R2+0x1c] ;  /* 0x00001c0002037983 */ /* 0x004ea80000100800 */
[----:B------:R-:W2:Y:S01]  /*2610*/  LDL R5, [R2+0x4] ;  /* 0x0000040002057983 */ /* 0x000ea20000100800 */
[----:B------:R-:W-:Y:S01]  /*2620*/  ISETP.NE.AND P0, PT, R24, 0x2, PT ;  /* 0x000000021800780c */ /* 0x000fe20003f05270 */
[----:B--2---:R-:W-:-:S05]  /*2630*/  FFMA R3, -R6, R3, R5 ;  /* 0x0000000306037223 */ /* 0x004fca0000000105 */
[----:B------:R3:W-:Y:S07]  /*2640*/  STL [R2+0x4], R3 ;  /* 0x0000040302007387 */ /* 0x0007ee0000100800 */
[----:B------:R-:W-:Y:S05]  /*2650*/  @!P0 BRA `(.L_x_127) ;  /* 0x0000000000108947 */ /* 0x000fea0003800000 */
[----:B---3--:R-:W2:Y:S04]  /*2660*/  LDL R3, [R2+0x20] ;  /* 0x0000200002037983 */ /* 0x008ea80000100800 */
[----:B------:R-:W2:Y:S02]  /*2670*/  LDL R5, [R2+0x8] ;  /* 0x0000080002057983 */ /* 0x000ea40000100800 */
[----:B--2---:R-:W-:-:S05]  /*2680*/  FFMA R3, -R6, R3, R5 ;  /* 0x0000000306037223 */ /* 0x004fca0000000105 */
[----:B------:R4:W-:Y:S02]  /*2690*/  STL [R2+0x8], R3 ;  /* 0x0000080302007387 */ /* 0x0009e40000100800 */
.L_x_127:
[----:B------:R-:W-:Y:S05]  /*26a0*/  @P2 BRA `(.L_x_130) ;  /* 0xffffffe000e82947 */ /* 0x000fea000383ffff */
.L_x_87:
[----:B------:R-:W-:Y:S05]  /*26b0*/  BSYNC.RECONVERGENT B0 ;  /* 0x0000000000007941 */ /* 0x000fea0003800200 */
.L_x_86:
[----:B------:R-:W-:-:S13]  /*26c0*/  ISETP.GE.AND P0, PT, R0, 0x1, PT ;  /* 0x000000010000780c */ /* 0x000fda0003f06270 */
[----:B------:R-:W-:Y:S05]  /*26d0*/  @!P0 EXIT ;  /* 0x000000000000894d */ /* 0x000fea0003800000 */
[C---:B------:R-:W-:Y:S01]  /*26e0*/  ISETP.GE.U32.AND P0, PT, R0.reuse, 0x10, PT ;  /* 0x000000100000780c */ /* 0x040fe20003f06070 */
[----:B------:R-:W-:Y:S01]  /*26f0*/  BSSY.RECONVERGENT B0, `(.L_x_131) ;  /* 0x000004b000007945 */ /* 0x000fe20003800200 */
[----:B01----:R-:W-:Y:S01]  /*2700*/  LOP3.LUT R16, R0, 0xf, RZ, 0xc0, !PT ;  /* 0x0000000f00107812 */ /* 0x003fe200078ec0ff */
[----:B------:R-:W-:Y:S01]  /*2710*/  IMAD R27, R27, R0, RZ ;  /* 0x000000001b1b7224 */ /* 0x000fe200078e02ff */
[----:B------:R-:W-:Y:S02]  /*2720*/  MOV R8, RZ ;  /* 0x000000ff00087202 */ /* 0x000fe40000000f00 */
[----:B------:R-:W-:-:S07]  /*2730*/  ISETP.NE.AND P1, PT, R16, RZ, PT ;  /* 0x000000ff1000720c */ /* 0x000fce0003f25270 */
[----:B------:R-:W-:Y:S06]  /*2740*/  @!P0 BRA `(.L_x_132) ;  /* 0x0000000400148947 */ /* 0x000fec0003800000 */
[----:B--234-:R-:W0:Y:S01]  /*2750*/  LDC.64 R2, c[0x0][0x3b0] ;  /* 0x0000ec00ff027b82 */ /* 0x01ce220000000a00 */
[----:B------:R-:W-:Y:S01]  /*2760*/  LOP3.LUT R8, R0, 0x7ffffff0, RZ, 0xc0, !PT ;  /* 0x7ffffff000087812 */ /* 0x000fe200078ec0ff */
[----:B------:R-:W-:Y:S01]  /*2770*/  VIADD R10, R1, 0x20 ;  /* 0x00000020010a7836 */ /* 0x000fe20000000000 */
[----:B------:R-:W-:-:S03]  /*2780*/  MOV R9, R27 ;  /* 0x0000001b00097202 */ /* 0x000fc60000000f00 */
[----:B-----5:R-:W-:Y:S01]  /*2790*/  IMAD.MOV R11, RZ, RZ, -R8 ;  /* 0x000000ffff0b7224 */ /* 0x020fe200078e0a08 */
[----:B0-----:R-:W-:-:S04]  /*27a0*/  IADD3 R2, P0, PT, R2, 0x20, RZ ;  /* 0x0000002002027810 */ /* 0x001fc80007f1e0ff */
[----:B------:R-:W-:-:S09]  /*27b0*/  IADD3.X R3, PT, PT, RZ, R3, RZ, P0, !PT ;  /* 0x00000003ff037210 */ /* 0x000fd200007fe4ff */
.L_x_133:
[----:B-1----:R-:W-:Y:S01]  /*27c0*/  IMAD.WIDE R4, R9, 0x4, R2 ;  /* 0x0000000409047825 */ /* 0x002fe200078e0202 */
[----:B------:R-:W2:Y:S04]  /*27d0*/  LDL.64 R14, [R10+-0x20] ;  /* 0xffffe0000a0e7983 */ /* 0x000ea80000100a00 */
[----:B------:R-:W2:Y:S04]  /*27e0*/  LDG.E R17, desc[UR8][R4.64+-0x20] ;  /* 0xffffe00804117981 */ /* 0x000ea8000c1e1900 */
[----:B------:R-:W3:Y:S04]  /*27f0*/  LDG.E R18, desc[UR8][R4.64+-0x1c] ;  /* 0xffffe40804127981 */ /* 0x000ee8000c1e1900 */
[----:B------:R-:W4:Y:S04]  /*2800*/  LDL.64 R12, [R10+-0x18] ;  /* 0xffffe8000a0c7983 */ /* 0x000f280000100a00 */
[----:B------:R-:W5:Y:S04]  /*2810*/  LDL.64 R6, [R10+-0x10] ;  /* 0xfffff0000a067983 */ /* 0x000f680000100a00 */
[----:B------:R-:W4:Y:S04]  /*2820*/  LDG.E R19, desc[UR8][R4.64+-0x18] ;  /* 0xffffe80804137981 */ /* 0x000f28000c1e1900 */
[----:B------:R-:W5:Y:S04]  /*2830*/  LDG.E R25, desc[UR8][R4.64+-0x10] ;  /* 0xfffff00804197981 */ /* 0x000f68000c1e1900 */
[----:B------:R-:W5:Y:S04]  /*2840*/  LDG.E R20, desc[UR8][R4.64+-0x14] ;  /* 0xffffec0804147981 */ /* 0x000f68000c1e1900 */
[----:B------:R-:W5:Y:S04]  /*2850*/  LDG.E R22, desc[UR8][R4.64+-0xc] ;  /* 0xfffff40804167981 */ /* 0x000f68000c1e1900 */
[----:B------:R-:W5:Y:S01]  /*2860*/  LDG.E R29, desc[UR8][R4.64] ;  /* 0x00000008041d7981 */ /* 0x000f62000c1e1900 */
[----:B--2---:R-:W-:Y:S01]  /*2870*/  FADD R21, R14, R17 ;  /* 0x000000110e157221 */ /* 0x004fe20000000000 */
[----:B---3--:R-:W-:-:S04]  /*2880*/  FADD R23, R18, R15 ;  /* 0x0000000f12177221 */ /* 0x008fc80000000000 */
[----:B------:R0:W-:Y:S04]  /*2890*/  STG.E desc[UR8][R4.64+-0x20], R21 ;  /* 0xffffe01504007986 */ /* 0x0001e8000c101908 */
[----:B------:R-:W2:Y:S04]  /*28a0*/  LDL.64 R14, [R10+-0x8] ;  /* 0xfffff8000a0e7983 */ /* 0x000ea80000100a00 */
[----:B------:R-:W3:Y:S01]  /*28b0*/  LDG.E R18, desc[UR8][R4.64+-0x4] ;  /* 0xfffffc0804127981 */ /* 0x000ee2000c1e1900 */
[----:B----4-:R-:W-:-:S03]  /*28c0*/  FADD R17, R12, R19 ;  /* 0x000000130c117221 */ /* 0x010fc60000000000 */
[----:B0-----:R-:W4:Y:S01]  /*28d0*/  LDG.E R21, desc[UR8][R4.64+0x8] ;  /* 0x0000080804157981 */ /* 0x001f22000c1e1900 */
[----:B-----5:R-:W-:-:S03]  /*28e0*/  FADD R31, R6, R25 ;  /* 0x00000019061f7221 */ /* 0x020fc60000000000 */
[----:B------:R-:W2:Y:S01]  /*28f0*/  LDG.E R25, desc[UR8][R4.64+-0x8] ;  /* 0xfffff80804197981 */ /* 0x000ea2000c1e1900 */
[----:B------:R-:W-:-:S03]  /*2900*/  FADD R19, R20, R13 ;  /* 0x0000000d14137221 */ /* 0x000fc60000000000 */
[----:B------:R-:W5:Y:S01]  /*2910*/  LDL.64 R12, [R10] ;  /* 0x000000000a0c7983 */ /* 0x000f620000100a00 */
[----:B------:R-:W-:-:S03]  /*2920*/  FADD R33, R22, R7 ;  /* 0x0000000716217221 */ /* 0x000fc60000000000 */
[----:B------:R-:W4:Y:S04]  /*2930*/  LDG.E R20, desc[UR8][R4.64+0x4] ;  /* 0x0000040804147981 */ /* 0x000f28000c1e1900 */
[----:B------:R-:W4:Y:S04]  /*2940*/  LDL.64 R6, [R10+0x8] ;  /* 0x000008000a067983 */ /* 0x000f280000100a00 */
[----:B------:R-:W-:Y:S04]  /*2950*/  STG.E desc[UR8][R4.64+-0x1c], R23 ;  /* 0xffffe41704007986 */ /* 0x000fe8000c101908 */
[----:B------:R0:W-:Y:S04]  /*2960*/  STG.E desc[UR8][R4.64+-0x18], R17 ;  /* 0xffffe81104007986 */ /* 0x0001e8000c101908 */
[----:B------:R1:W-:Y:S04]  /*2970*/  STG.E desc[UR8][R4.64+-0x14], R19 ;  /* 0xffffec1304007986 */ /* 0x0003e8000c101908 */
[----:B0-----:R-:W4:Y:S04]  /*2980*/  LDG.E R17, desc[UR8][R4.64+0x10] ;  /* 0x0000100804117981 */ /* 0x001f28000c1e1900 */
[----:B-1----:R-:W4:Y:S01]  /*2990*/  LDG.E R19, desc[UR8][R4.64+0x18] ;  /* 0x0000180804137981 */ /* 0x002f22000c1e1900 */
[----:B--2---:R-:W-:Y:S01]  /*29a0*/  FADD R23, R14, R25 ;  /* 0x000000190e177221 */ /* 0x004fe20000000000 */
[----:B---3--:R-:W-:-:S02]  /*29b0*/  FADD R25, R18, R15 ;  /* 0x0000000f12197221 */ /* 0x008fc40000000000 */
[----:B------:R-:W2:Y:S01]  /*29c0*/  LDL.64 R14, [R10+0x18] ;  /* 0x000018000a0e7983 */ /* 0x000ea20000100a00 */
[----:B-----5:R-:W-:-:S03]  /*29d0*/  FADD R29, R12, R29 ;  /* 0x0000001d0c1d7221 */ /* 0x020fc60000000000 */
[----:B------:R-:W3:Y:S01]  /*29e0*/  LDG.E R18, desc[UR8][R4.64+0xc] ;  /* 0x00000c0804127981 */ /* 0x000ee2000c1e1900 */
[----:B----4-:R-:W-:-:S03]  /*29f0*/  FADD R35, R20, R13 ;  /* 0x0000000d14237221 */ /* 0x010fc60000000000 */
[----:B------:R0:W4:Y:S01]  /*2a00*/  LDL.64 R12, [R10+0x10] ;  /* 0x000010000a0c7983 */ /* 0x0001220000100a00 */
[----:B------:R-:W-:-:S03]  /*2a10*/  FADD R21, R6, R21 ;  /* 0x0000001506157221 */ /* 0x000fc60000000000 */
[----:B------:R-:W5:Y:S04]  /*2a20*/  LDG.E R20, desc[UR8][R4.64+0x14] ;  /* 0x0000140804147981 */ /* 0x000f68000c1e1900 */
[----:B------:R-:W5:Y:S01]  /*2a30*/  LDG.E R6, desc[UR8][R4.64+0x1c] ;  /* 0x00001c0804067981 */ /* 0x000f62000c1e1900 */
[----:B------:R-:W-:-:S03]  /*2a40*/  IADD3 R11, PT, PT, R11, 0x10, RZ ;  /* 0x000000100b0b7810 */ /* 0x000fc60007ffe0ff */
[----:B------:R1:W-:Y:S04]  /*2a50*/  STG.E desc[UR8][R4.64+-0x10], R31 ;  /* 0xfffff01f04007986 */ /* 0x0003e8000c101908 */
[----:B------:R1:W-:Y:S04]  /*2a60*/  STG.E desc[UR8][R4.64+-0xc], R33 ;  /* 0xfffff42104007986 */ /* 0x0003e8000c101908 */
[----:B------:R1:W-:Y:S04]  /*2a70*/  STG.E desc[UR8][R4.64+-0x8], R23 ;  /* 0xfffff81704007986 */ /* 0x0003e8000c101908 */
[----:B------:R1:W-:Y:S04]  /*2a80*/  STG.E desc[UR8][R4.64+-0x4], R25 ;  /* 0xfffffc1904007986 */ /* 0x0003e8000c101908 */
[----:B------:R1:W-:Y:S04]  /*2a90*/  STG.E desc[UR8][R4.64], R29 ;  /* 0x0000001d04007986 */ /* 0x0003e8000c101908 */
[----:B------:R1:W-:Y:S04]  /*2aa0*/  STG.E desc[UR8][R4.64+0x4], R35 ;  /* 0x0000042304007986 */ /* 0x0003e8000c101908 */
[----:B------:R1:W-:Y:S01]  /*2ab0*/  STG.E desc[UR8][R4.64+0x8], R21 ;  /* 0x0000081504007986 */ /* 0x0003e2000c101908 */
[----:B------:R-:W-:Y:S01]  /*2ac0*/  ISETP.NE.AND P0, PT, R11, RZ, PT ;  /* 0x000000ff0b00720c */ /* 0x000fe20003f05270 */
[----:B------:R-:W-:Y:S01]  /*2ad0*/  VIADD R9, R9, 0x10 ;  /* 0x0000001009097836 */ /* 0x000fe20000000000 */
[----:B0-----:R-:W-:Y:S01]  /*2ae0*/  IADD3 R10, PT, PT, R10, 0x40, RZ ;  /* 0x000000400a0a7810 */ /* 0x001fe20007ffe0ff */
[----:B--2---:R-:W-:Y:S01]  /*2af0*/  FADD R19, R14, R19 ;  /* 0x000000130e137221 */ /* 0x004fe20000000000 */
[----:B---3--:R-:W-:Y:S01]  /*2b00*/  FADD R7, R18, R7 ;  /* 0x0000000712077221 */ /* 0x008fe20000000000 */
[----:B----4-:R-:W-:Y:S01]  /*2b10*/  FADD R17, R12, R17 ;  /* 0x000000110c117221 */ /* 0x010fe20000000000 */
[----:B-----5:R-:W-:Y:S01]  /*2b20*/  FADD R13, R20, R13 ;  /* 0x0000000d140d7221 */ /* 0x020fe20000000000 */
[----:B------:R-:W-:-:S02]  /*2b30*/  FADD R15, R6, R15 ;  /* 0x0000000f060f7221 */ /* 0x000fc40000000000 */
[----:B------:R1:W-:Y:S04]  /*2b40*/  STG.E desc[UR8][R4.64+0xc], R7 ;  /* 0x00000c0704007986 */ /* 0x0003e8000c101908 */
[----:B------:R1:W-:Y:S04]  /*2b50*/  STG.E desc[UR8][R4.64+0x10], R17 ;  /* 0x0000101104007986 */ /* 0x0003e8000c101908 */
[----:B------:R1:W-:Y:S04]  /*2b60*/  STG.E desc[UR8][R4.64+0x14], R13 ;  /* 0x0000140d04007986 */ /* 0x0003e8000c101908 */
[----:B------:R1:W-:Y:S04]  /*2b70*/  STG.E desc[UR8][R4.64+0x18], R19 ;  /* 0x0000181304007986 */ /* 0x0003e8000c101908 */
[----:B------:R1:W-:Y:S01]  /*2b80*/  STG.E desc[UR8][R4.64+0x1c], R15 ;  /* 0x00001c0f04007986 */ /* 0x0003e2000c101908 */
[----:B------:R-:W-:Y:S05]  /*2b90*/  @P0 BRA `(.L_x_133) ;  /* 0xfffffffc00080947 */ /* 0x000fea000383ffff */
.L_x_132:
[----:B------:R-:W-:Y:S05]  /*2ba0*/  BSYNC.RECONVERGENT B0 ;  /* 0x0000000000007941 */ /* 0x000fea0003800200 */
.L_x_131:
[----:B------:R-:W-:Y:S05]  /*2bb0*/  @!P1 EXIT ;  /* 0x000000000000994d */ /* 0x000fea0003800000 */
[----:B------:R-:W-:Y:S01]  /*2bc0*/  ISETP.GE.U32.AND P0, PT, R16, 0x8, PT ;  /* 0x000000081000780c */ /* 0x000fe20003f06070 */
[----:B------:R-:W-:Y:S01]  /*2bd0*/  BSSY.RECONVERGENT B0, `(.L_x_134) ;  /* 0x0000025000007945 */ /* 0x000fe20003800200 */
[----:B------:R-:W-:-:S04]  /*2be0*/  LOP3.LUT R18, R0, 0x7, RZ, 0xc0, !PT ;  /* 0x0000000700127812 */ /* 0x000fc800078ec0ff */
[----:B------:R-:W-:-:S07]  /*2bf0*/  ISETP.NE.AND P1, PT, R18, RZ, PT ;  /* 0x000000ff1200720c */ /* 0x000fce0003f25270 */
[----:B------:R-:W-:Y:S06]  /*2c00*/  @!P0 BRA `(.L_x_135) ;  /* 0x0000000000848947 */ /* 0x000fec0003800000 */
[----:B--234-:R-:W0:Y:S01]  /*2c10*/  LDC.64 R2, c[0x0][0x3b0] ;  /* 0x0000ec00ff027b82 */ /* 0x01ce220000000a00 */
[----:B-1----:R-:W-:Y:S02]  /*2c20*/  IADD3 R5, PT, PT, R27, R8, RZ ;  /* 0x000000081b057210 */ /* 0x002fe40007ffe0ff */
[----:B------:R-:W-:-:S05]  /*2c30*/  LEA R9, R8, UR10, 0x2 ;  /* 0x0000000a08097c11 */ /* 0x000fca000f8e10ff */
[----:B------:R-:W2:Y:S04]  /*2c40*/  LDL.64 R12, [R9] ;  /* 0x00000000090c7983 */ /* 0x000ea80000100a00 */
[----:B------:R-:W3:Y:S04]  /*2c50*/  LDL.64 R6, [R9+0x8] ;  /* 0x0000080009067983 */ /* 0x000ee80000100a00 */
[----:B-----5:R-:W4:Y:S01]  /*2c60*/  LDL.64 R10, [R9+0x18] ;  /* 0x00001800090a7983 */ /* 0x020f220000100a00 */
[----:B0-----:R-:W-:-:S03]  /*2c70*/  IMAD.WIDE R2, R5, 0x4, R2 ;  /* 0x0000000405027825 */ /* 0x001fc600078e0202 */
[----:B------:R-:W4:Y:S04]  /*2c80*/  LDL.64 R4, [R9+0x10] ;  /* 0x0000100009047983 */ /* 0x000f280000100a00 */
[----:B------:R-:W2:Y:S04]  /*2c90*/  LDG.E R15, desc[UR8][R2.64] ;  /* 0x00000008020f7981 */ /* 0x000ea8000c1e1900 */
[----:B------:R-:W3:Y:S04]  /*2ca0*/  LDG.E R14, desc[UR8][R2.64+0x4] ;  /* 0x00000408020e7981 */ /* 0x000ee8000c1e1900 */
[----:B------:R-:W4:Y:S04]  /*2cb0*/  LDG.E R17, desc[UR8][R2.64+0x8] ;  /* 0x0000080802117981 */ /* 0x000f28000c1e1900 */
[----:B------:R-:W4:Y:S04]  /*2cc0*/  LDG.E R16, desc[UR8][R2.64+0xc] ;  /* 0x00000c0802107981 */ /* 0x000f28000c1e1900 */
[----:B------:R-:W4:Y:S04]  /*2cd0*/  LDG.E R19, desc[UR8][R2.64+0x10] ;  /* 0x0000100802137981 */ /* 0x000f28000c1e1900 */
[----:B------:R-:W4:Y:S04]  /*2ce0*/  LDG.E R20, desc[UR8][R2.64+0x14] ;  /* 0x0000140802147981 */ /* 0x000f28000c1e1900 */
[----:B------:R-:W4:Y:S04]  /*2cf0*/  LDG.E R21, desc[UR8][R2.64+0x18] ;  /* 0x0000180802157981 */ /* 0x000f28000c1e1900 */
[----:B------:R-:W4:Y:S01]  /*2d00*/  LDG.E R22, desc[UR8][R2.64+0x1c] ;  /* 0x00001c0802167981 */ /* 0x000f22000c1e1900 */
[----:B------:R-:W-:Y:S01]  /*2d10*/  IADD3 R8, PT, PT, R8, 0x8, RZ ;  /* 0x0000000808087810 */ /* 0x000fe20007ffe0ff */
[----:B--2---:R-:W-:Y:S01]  /*2d20*/  FADD R15, R12, R15 ;  /* 0x0000000f0c0f7221 */ /* 0x004fe20000000000 */
[----:B---3--:R-:W-:Y:S01]  /*2d30*/  FADD R13, R14, R13 ;  /* 0x0000000d0e0d7221 */ /* 0x008fe20000000000 */
[----:B----4-:R-:W-:Y:S01]  /*2d40*/  FADD R17, R6, R17 ;  /* 0x0000001106117221 */ /* 0x010fe20000000000 */
[----:B------:R-:W-:Y:S01]  /*2d50*/  FADD R7, R16, R7 ;  /* 0x0000000710077221 */ /* 0x000fe20000000000 */
[----:B------:R-:W-:Y:S01]  /*2d60*/  FADD R19, R4, R19 ;  /* 0x0000001304137221 */ /* 0x000fe20000000000 */
[----:B------:R-:W-:Y:S01]  /*2d70*/  FADD R5, R20, R5 ;  /* 0x0000000514057221 */ /* 0x000fe20000000000 */
[----:B------:R-:W-:Y:S01]  /*2d80*/  FADD R21, R10, R21 ;  /* 0x000000150a157221 */ /* 0x000fe20000000000 */
[----:B------:R-:W-:Y:S01]  /*2d90*/  FADD R11, R22, R11 ;  /* 0x0000000b160b7221 */ /* 0x000fe20000000000 */
[----:B------:R0:W-:Y:S04]  /*2da0*/  STG.E desc[UR8][R2.64], R15 ;  /* 0x0000000f02007986 */ /* 0x0001e8000c101908 */
[----:B------:R0:W-:Y:S04]  /*2db0*/  STG.E desc[UR8][R2.64+0x4], R13 ;  /* 0x0000040d02007986 */ /* 0x0001e8000c101908 */
[----:B------:R0:W-:Y:S04]  /*2dc0*/  STG.E desc[UR8][R2.64+0x8], R17 ;  /* 0x0000081102007986 */ /* 0x0001e8000c101908 */
[----:B------:R0:W-:Y:S04]  /*2dd0*/  STG.E desc[UR8][R2.64+0xc], R7 ;  /* 0x00000c0702007986 */ /* 0x0001e8000c101908 */
[----:B------:R0:W-:Y:S04]  /*2de0*/  STG.E desc[UR8][R2.64+0x10], R19 ;  /* 0x0000101302007986 */ /* 0x0001e8000c101908 */
[----:B------:R0:W-:Y:S04]  /*2df0*/  STG.E desc[UR8][R2.64+0x14], R5 ;  /* 0x0000140502007986 */ /* 0x0001e8000c101908 */
[----:B------:R0:W-:Y:S04]  /*2e00*/  STG.E desc[UR8][R2.64+0x18], R21 ;  /* 0x0000181502007986 */ /* 0x0001e8000c101908 */
[----:B------:R0:W-:Y:S02]  /*2e10*/  STG.E desc[UR8][R2.64+0x1c], R11 ;  /* 0x00001c0b02007986 */ /* 0x0001e4000c101908 */
.L_x_135:
[----:B------:R-:W-:Y:S05]  /*2e20*/  BSYNC.RECONVERGENT B0 ;  /* 0x0000000000007941 */ /* 0x000fea0003800200 */
.L_x_134:
[----:B------:R-:W-:Y:S05]  /*2e30*/  @!P1 EXIT ;  /* 0x000000000000994d */ /* 0x000fea0003800000 */
[----:B------:R-:W-:Y:S01]  /*2e40*/  ISETP.GE.U32.AND P0, PT, R18, 0x4, PT ;  /* 0x000000041200780c */ /* 0x000fe20003f06070 */
[----:B------:R-:W-:Y:S01]  /*2e50*/  BSSY.RECONVERGENT B0, `(.L_x_136) ;  /* 0x0000017000007945 */ /* 0x000fe20003800200 */
[----:B------:R-:W-:-:S04]  /*2e60*/  LOP3.LUT R6, R0, 0x3, RZ, 0xc0, !PT ;  /* 0x0000000300067812 */ /* 0x000fc800078ec0ff */
[----:B------:R-:W-:-:S07]  /*2e70*/  ISETP.NE.AND P1, PT, R6, RZ, PT ;  /* 0x000000ff0600720c */ /* 0x000fce0003f25270 */
[----:B------:R-:W-:Y:S06]  /*2e80*/  @!P0 BRA `(.L_x_137) ;  /* 0x00000000004c8947 */ /* 0x000fec0003800000 */
[----:B0-234-:R-:W0:Y:S01]  /*2e90*/  LDC.64 R2, c[0x0][0x3b0] ;  /* 0x0000ec00ff027b82 */ /* 0x01de220000000a00 */
[----:B-1----:R-:W-:Y:S01]  /*2ea0*/  IMAD.IADD R5, R27, 0x1, R8 ;  /* 0x000000011b057824 */ /* 0x002fe200078e0208 */
[----:B------:R-:W-:-:S05]  /*2eb0*/  LEA R10, R8, UR10, 0x2 ;  /* 0x0000000a080a7c11 */ /* 0x000fca000f8e10ff */
[----:B------:R-:W2:Y:S04]  /*2ec0*/  LDL.64 R12, [R10] ;  /* 0x000000000a0c7983 */ /* 0x000ea80000100a00 */
[----:B------:R-:W3:Y:S01]  /*2ed0*/  LDL.64 R14, [R10+0x8] ;  /* 0x000008000a0e7983 */ /* 0x000ee20000100a00 */
[----:B0-----:R-:W-:-:S05]  /*2ee0*/  IMAD.WIDE R2, R5, 0x4, R2 ;  /* 0x0000000405027825 */ /* 0x001fca00078e0202 */
[----:B------:R-:W2:Y:S04]  /*2ef0*/  LDG.E R5, desc[UR8][R2.64] ;  /* 0x0000000802057981 */ /* 0x000ea8000c1e1900 */
[----:B------:R-:W4:Y:S04]  /*2f00*/  LDG.E R0, desc[UR8][R2.64+0x4] ;  /* 0x0000040802007981 */ /* 0x000f28000c1e1900 */
[----:B------:R-:W3:Y:S04]  /*2f10*/  LDG.E R9, desc[UR8][R2.64+0x8] ;  /* 0x0000080802097981 */ /* 0x000ee8000c1e1900 */
[----:B------:R-:W3:Y:S01]  /*2f20*/  LDG.E R4, desc[UR8][R2.64+0xc] ;  /* 0x00000c0802047981 */ /* 0x000ee2000c1e1900 */
[----:B------:R-:W-:Y:S01]  /*2f30*/  IADD3 R8, PT, PT, R8, 0x4, RZ ;  /* 0x0000000408087810 */ /* 0x000fe20007ffe0ff */
[----:B--2---:R-:W-:Y:S01]  /*2f40*/  FADD R5, R12, R5 ;  /* 0x000000050c057221 */ /* 0x004fe20000000000 */
[----:B----4-:R-:W-:Y:S01]  /*2f50*/  FADD R7, R0, R13 ;  /* 0x0000000d00077221 */ /* 0x010fe20000000000 */
[----:B---3--:R-:W-:Y:S01]  /*2f60*/  FADD R9, R14, R9 ;  /* 0x000000090e097221 */ /* 0x008fe20000000000 */
[----:B-----5:R-:W-:-:S02]  /*2f70*/  FADD R11, R4, R15 ;  /* 0x0000000f040b7221 */ /* 0x020fc40000000000 */
[----:B------:R0:W-:Y:S04]  /*2f80*/  STG.E desc[UR8][R2.64], R5 ;  /* 0x0000000502007986 */ /* 0x0001e8000c101908 */
[----:B------:R0:W-:Y:S04]  /*2f90*/  STG.E desc[UR8][R2.64+0x4], R7 ;  /* 0x0000040702007986 */ /* 0x0001e8000c101908 */
[----:B------:R0:W-:Y:S04]  /*2fa0*/  STG.E desc[UR8][R2.64+0x8], R9 ;  /* 0x0000080902007986 */ /* 0x0001e8000c101908 */
[----:B------:R0:W-:Y:S02]  /*2fb0*/  STG.E desc[UR8][R2.64+0xc], R11 ;  /* 0x00000c0b02007986 */ /* 0x0001e4000c101908 */
.L_x_137:
[----:B------:R-:W-:Y:S05]  /*2fc0*/  BSYNC.RECONVERGENT B0 ;  /* 0x0000000000007941 */ /* 0x000fea0003800200 */
.L_x_136:
[----:B------:R-:W-:Y:S05]  /*2fd0*/  @!P1 EXIT ;  /* 0x000000000000994d */ /* 0x000fea0003800000 */
[----:B01-3--:R-:W0:Y:S01]  /*2fe0*/  LDC.64 R4, c[0x0][0x3b0] ;  /* 0x0000ec00ff047b82 */ /* 0x00be220000000a00 */
[----:B--2-4-:R-:W-:Y:S02]  /*2ff0*/  HFMA2 R3, -RZ, RZ, 0, 2.384185791015625e-07 ;  /* 0x00000004ff037431 */ /* 0x014fe400000001ff */
[----:B------:R-:W-:Y:S01]  /*3000*/  IMAD.IADD R27, R27, 0x1, R8 ;  /* 0x000000011b1b7824 */ /* 0x000fe200078e0208 */
[----:B------:R-:W-:Y:S02]  /*3010*/  IADD3 R0, PT, PT, -R6, RZ, RZ ;  /* 0x000000ff06007210 */ /* 0x000fe40007ffe1ff */
[----:B------:R-:W-:-:S07]  /*3020*/  IMAD R8, R8, R3, UR10 ;  /* 0x0000000a08087e24 */ /* 0x000fce000f8e0203 */
.L_x_138:
[C---:B01----:R-:W-:Y:S01]  /*3030*/  IMAD.WIDE R2, R27.reuse, 0x4, R4 ;  /* 0x000000041b027825 */ /* 0x043fe200078e0204 */
[----:B------:R0:W2:Y:S04]  /*3040*/  LDL R6, [R8] ;  /* 0x0000000008067983 */ /* 0x0000a80000100800 */
[----:B------:R-:W2:Y:S01]  /*3050*/  LDG.E R7, desc[UR8][R2.64] ;  /* 0x0000000802077981 */ /* 0x000ea2000c1e1900 */
[----:B------:R-:W-:Y:S01]  /*3060*/  IADD3 R0, PT, PT, R0, 0x1, RZ ;  /* 0x0000000100007810 */ /* 0x000fe20007ffe0ff */
[----:B------:R-:W-:Y:S01]  /*3070*/  VIADD R27, R27, 0x1 ;  /* 0x000000011b1b7836 */ /* 0x000fe20000000000 */
[----:B0-----:R-:W-:Y:S02]  /*3080*/  IADD3 R8, PT, PT, R8, 0x4, RZ ;  /* 0x0000000408087810 */ /* 0x001fe40007ffe0ff */
[----:B------:R-:W-:Y:S01]  /*3090*/  ISETP.NE.AND P0, PT, R0, RZ, PT ;  /* 0x000000ff0000720c */ /* 0x000fe20003f05270 */
[----:B--2---:R-:W-:-:S05]  /*30a0*/  FADD R7, R6, R7 ;  /* 0x0000000706077221 */ /* 0x004fca0000000000 */
[----:B------:R1:W-:Y:S07]  /*30b0*/  STG.E desc[UR8][R2.64], R7 ;  /* 0x0000000702007986 */ /* 0x0003ee000c101908 */
[----:B------:R-:W-:Y:S05]  /*30c0*/  @P0 BRA `(.L_x_138) ;  /* 0xfffffffc00d80947 */ /* 0x000fea000383ffff */
[----:B------:R-:W-:Y:S05]  /*30d0*/  EXIT ;  /* 0x000000000000794d */ /* 0x000fea0003800000 */
        .weak           $__internal_3_$__cuda_sm20_sqrt_rn_f32_slowpath
        .type           $__internal_3_$__cuda_sm20_sqrt_rn_f32_slowpath,@function
        .size           $__internal_3_$__cuda_sm20_sqrt_rn_f32_slowpath,($__internal_4_$__cuda_sm3x_div_rn_noftz_f32_slowpath - $__internal_3_$__cuda_sm20_sqrt_rn_f32_slowpath)
$__internal_3_$__cuda_sm20_sqrt_rn_f32_slowpath:
[----:B------:R-:W-:-:S13]  /*30e0*/  LOP3.LUT P0, RZ, R9, 0x7fffffff, RZ, 0xc0, !PT ;  /* 0x7fffffff09ff7812 */ /* 0x000fda000780c0ff */
[----:B------:R-:W-:Y:S01]  /*30f0*/  @!P0 MOV R0, R9 ;  /* 0x0000000900008202 */ /* 0x000fe20000000f00 */
[----:B------:R-:W-:Y:S06]  /*3100*/  @!P0 BRA `(.L_x_139) ;  /* 0x0000000000408947 */ /* 0x000fec0003800000 */
[----:B------:R-:W-:-:S13]  /*3110*/  FSETP.GEU.FTZ.AND P0, PT, R9, RZ, PT ;  /* 0x000000ff0900720b */ /* 0x000fda0003f1e000 */
[----:B------:R-:W-:Y:S01]  /*3120*/  @!P0 IMAD.MOV.U32 R0, RZ, RZ, 0x7fffffff ;  /* 0x7fffffffff008424 */ /* 0x000fe200078e00ff */
        /* <DEDUP_REMOVED lines=8> */
[----:B------:R-:W-:-:S03]  /*31b0*/  @P0 FMUL.FTZ R3, R3, 0.5 ;  /* 0x3f00000003030820 */ /* 0x000fc60000410000 */
[----:B------:R-:W-:-:S04]  /*31c0*/  @P0 FADD.FTZ R0, -R5, -RZ ;  /* 0x800000ff05000221 */ /* 0x000fc80000010100 */
[----:B------:R-:W-:Y:S01]  /*31d0*/  @P0 FFMA R4, R5, R0, R2 ;  /* 0x0000000005040223 */ /* 0x000fe20000000002 */
[----:B------:R-:W-:-:S03]  /*31e0*/  @!P0 MOV R0, R9 ;  /* 0x0000000900008202 */ /* 0x000fc60000000f00 */
[----:B------:R-:W-:-:S04]  /*31f0*/  @P0 FFMA R3, R4, R3, R5 ;  /* 0x0000000304030223 */ /* 0x000fc80000000005 */
[----:B------:R-:W-:-:S07]  /*3200*/  @P0 FMUL.FTZ R0, R3, 2.3283064365386962891e-10 ;  /* 0x2f80000003000820 */ /* 0x000fce0000410000 */
.L_x_139:
[----:B------:R-:W-:Y:S01]  /*3210*/  MOV R2, R6 ;  /* 0x0000000600027202 */ /* 0x000fe20000000f00 */
[----:B------:R-:W-:-:S04]  /*3220*/  IMAD.MOV.U32 R3, RZ, RZ, 0x0 ;  /* 0x00000000ff037424 */ /* 0x000fc800078e00ff */
[----:B------:R-:W-:Y:S05]  /*3230*/  RET.REL.NODEC R2 `(_Z7d_bondsPiS_S_PfS0_S0_S0_S0_S0_iiiS_) ;  /* 0xffffffcc02707950 */ /* 0x000fea0003c3ffff */
        .weak           $__internal_4_$__cuda_sm3x_div_rn_noftz_f32_slowpath
        .type           $__internal_4_$__cuda_sm3x_div_rn_noftz_f32_slowpath,@function
        .size           $__internal_4_$__cuda_sm3x_div_rn_noftz_f32_slowpath,(.L_x_156 - $__internal_4_$__cuda_sm3x_div_rn_noftz_f32_slowpath)
$__internal_4_$__cuda_sm3x_div_rn_noftz_f32_slowpath:
[----:B------:R-:W-:Y:S01]  /*3240*/  SHF.R.U32.HI R5, RZ, 0x17, R3 ;  /* 0x00000017ff057819 */ /* 0x000fe20000011603 */
[----:B------:R-:W-:Y:S01]  /*3250*/  BSSY.RECONVERGENT B3, `(.L_x_140) ;  /* 0x0000064000037945 */ /* 0x000fe20003800200 */
[----:B------:R-:W-:Y:S02]  /*3260*/  SHF.R.U32.HI R8, RZ, 0x17, R2 ;  /* 0x00000017ff087819 */ /* 0x000fe40000011602 */
[----:B------:R-:W-:Y:S02]  /*3270*/  LOP3.LUT R5, R5, 0xff, RZ, 0xc0, !PT ;  /* 0x000000ff05057812 */ /* 0x000fe400078ec0ff */
[----:B------:R-:W-:Y:S02]  /*3280*/  LOP3.LUT R8, R8, 0xff, RZ, 0xc0, !PT ;  /* 0x000000ff08087812 */ /* 0x000fe400078ec0ff */
[----:B------:R-:W-:Y:S02]  /*3290*/  IADD3 R9, PT, PT, R5, -0x1, RZ ;  /* 0xffffffff05097810 */ /* 0x000fe40007ffe0ff */
[----:B------:R-:W-:-:S02]  /*32a0*/  IADD3 R7, PT, PT, R8, -0x1, RZ ;  /* 0xffffffff08077810 */ /* 0x000fc40007ffe0ff */
[----:B------:R-:W-:-:S04]  /*32b0*/  ISETP.GT.U32.AND P0, PT, R9, 0xfd, PT ;  /* 0x000000fd0900780c */ /* 0x000fc80003f04070 */
[----:B------:R-:W-:-:S13]  /*32c0*/  ISETP.GT.U32.OR P0, PT, R7, 0xfd, P0 ;  /* 0x000000fd0700780c */ /* 0x000fda0000704470 */
[----:B------:R-:W-:Y:S01]  /*32d0*/  @!P0 IMAD.MOV.U32 R7, RZ, RZ, RZ ;  /* 0x000000ffff078224 */ /* 0x000fe200078e00ff */
        /* <DEDUP_REMOVED lines=17> */
[----:B------:R-:W-:-:S04]  /*33f0*/  IADD3 R7, PT, PT, R8, -0x1, RZ ;  /* 0xffffffff08077810 */ /* 0x000fc80007ffe0ff */
[----:B------:R-:W-:Y:S02]  /*3400*/  ISETP.GE.AND P0, PT, R7, RZ, PT ;  /* 0x000000ff0700720c */ /* 0x000fe40003f06270 */
[----:B------:R-:W-:-:S04]  /*3410*/  IADD3 R7, PT, PT, R5, -0x1, RZ ;  /* 0xffffffff05077810 */ /* 0x000fc80007ffe0ff */
[----:B------:R-:W-:-:S07]  /*3420*/  ISETP.GE.AND P1, PT, R7, RZ, PT ;  /* 0x000000ff0700720c */ /* 0x000fce0003f26270 */
[----:B------:R-:W-:Y:S01]  /*3430*/  @P0 IMAD.MOV.U32 R7, RZ, RZ, RZ ;  /* 0x000000ffff070224 */ /* 0x000fe200078e00ff */
[----:B------:R-:W-:Y:S01]  /*3440*/  @!P0 MOV R7, 0xffffffc0 ;  /* 0xffffffc000078802 */ /* 0x000fe20000000f00 */
[----:B------:R-:W-:-:S04]  /*3450*/  @!P0 FFMA R2, R2, 1.84467440737095516160e+19, RZ ;  /* 0x5f80000002028823 */ /* 0x000fc800000000ff */
[----:B------:R-:W-:Y:S01]  /*3460*/  @!P1 FFMA R3, R3, 1.84467440737095516160e+19, RZ ;  /* 0x5f80000003039823 */ /* 0x000fe200000000ff */
[----:B------:R-:W-:-:S07]  /*3470*/  @!P1 IADD3 R7, PT, PT, R7, 0x40, RZ ;  /* 0x0000004007079810 */ /* 0x000fce0007ffe0ff */
.L_x_141:
[----:B------:R-:W-:Y:S01]  /*3480*/  LEA R10, R5, 0xc0800000, 0x17 ;  /* 0xc0800000050a7811 */ /* 0x000fe200078eb8ff */
[----:B------:R-:W-:Y:S01]  /*3490*/  BSSY.RECONVERGENT B4, `(.L_x_146) ;  /* 0x0000036000047945 */ /* 0x000fe20003800200 */
[----:B------:R-:W-:-:S03]  /*34a0*/  IADD3 R8, PT, PT, R8, -0x7f, RZ ;  /* 0xffffff8108087810 */ /* 0x000fc60007ffe0ff */
[----:B------:R-:W-:Y:S02]  /*34b0*/  IMAD.IADD R11, R3, 0x1, -R10 ;  /* 0x00000001030b7824 */ /* 0x000fe400078e0a0a */
[C---:B------:R-:W-:Y:S01]  /*34c0*/  IMAD R2, R8.reuse, -0x800000, R2 ;  /* 0xff80000008027824 */ /* 0x040fe200078e0202 */
[----:B------:R-:W-:Y:S01]  /*34d0*/  IADD3 R8, PT, PT, R8, 0x7f, -R5 ;  /* 0x0000007f08087810 */ /* 0x000fe20007ffe805 */
[----:B------:R-:W0:Y:S01]  /*34e0*/  MUFU.RCP R3, R11 ;  /* 0x0000000b00037308 */ /* 0x000e220000001000 */
[----:B------:R-:W-:Y:S02]  /*34f0*/  FADD.FTZ R9, -R11, -RZ ;  /* 0x800000ff0b097221 */ /* 0x000fe40000010100 */
[----:B------:R-:W-:Y:S02]  /*3500*/  IADD3 R8, PT, PT, R8, R7, RZ ;  /* 0x0000000708087210 */ /* 0x000fe40007ffe0ff */
[----:B0-----:R-:W-:-:S04]  /*3510*/  FFMA R10, R3, R9, 1 ;  /* 0x3f800000030a7423 */ /* 0x001fc80000000009 */
        /* <DEDUP_REMOVED lines=20> */
[C---:B------:R-:W-:Y:S02]  /*3660*/  IADD3 R8, PT, PT, R11.reuse, 0x20, RZ ;  /* 0x000000200b087810 */ /* 0x040fe40007ffe0ff */
[----:B------:R-:W-:Y:S02]  /*3670*/  ISETP.NE.AND P4, PT, R11, RZ, PT ;  /* 0x000000ff0b00720c */ /* 0x000fe40003f85270 */
[----:B------:R-:W-:Y:S01]  /*3680*/  LOP3.LUT R7, R5, 0x7fffff, RZ, 0xc0, !PT ;  /* 0x007fffff05077812 */ /* 0x000fe200078ec0ff */
[CCC-:B------:R-:W-:Y:S01]  /*3690*/  FFMA.RP R5, R3.reuse, R9.reuse, R10.reuse ;  /* 0x0000000903057223 */ /* 0x1c0fe2000000800a */
[----:B------:R-:W-:Y:S01]  /*36a0*/  FFMA.RM R10, R3, R9, R10 ;  /* 0x00000009030a7223 */ /* 0x000fe2000000400a */
[----:B------:R-:W-:Y:S01]  /*36b0*/  IMAD.MOV R3, RZ, RZ, -R11 ;  /* 0x000000ffff037224 */ /* 0x000fe200078e0a0b */
[----:B------:R-:W-:Y:S02]  /*36c0*/  LOP3.LUT R7, R7, 0x800000, RZ, 0xfc, !PT ;  /* 0x0080000007077812 */ /* 0x000fe400078efcff */
[----:B------:R-:W-:-:S02]  /*36d0*/  ISETP.NE.AND P1, PT, R11, RZ, PT ;  /* 0x000000ff0b00720c */ /* 0x000fc40003f25270 */
[----:B------:R-:W-:Y:S02]  /*36e0*/  SHF.L.U32 R8, R7, R8, RZ ;  /* 0x0000000807087219 */ /* 0x000fe400000006ff */
[----:B------:R-:W-:Y:S02]  /*36f0*/  FSETP.NEU.FTZ.AND P0, PT, R5, R10, PT ;  /* 0x0000000a0500720b */ /* 0x000fe40003f1d000 */
[----:B------:R-:W-:Y:S02]  /*3700*/  SEL R10, R3, RZ, P4 ;  /* 0x000000ff030a7207 */ /* 0x000fe40002000000 */
[----:B------:R-:W-:Y:S02]  /*3710*/  ISETP.NE.AND P1, PT, R8, RZ, P1 ;  /* 0x000000ff0800720c */ /* 0x000fe40000f25270 */
[----:B------:R-:W-:Y:S02]  /*3720*/  SHF.R.U32.HI R10, RZ, R10, R7 ;  /* 0x0000000aff0a7219 */ /* 0x000fe40000011607 */
[----:B------:R-:W-:-:S02]  /*3730*/  PLOP3.LUT P0, PT, P0, P1, PT, 0xf8, 0x8f ;  /* 0x00000000008f781c */ /* 0x000fc40000703f70 */
[----:B------:R-:W-:Y:S02]  /*3740*/  SHF.R.U32.HI R8, RZ, 0x1, R10 ;  /* 0x00000001ff087819 */ /* 0x000fe4000001160a */
[----:B------:R-:W-:-:S04]  /*3750*/  SEL R3, RZ, 0x1, !P0 ;  /* 0x00000001ff037807 */ /* 0x000fc80004000000 */
[----:B------:R-:W-:-:S04]  /*3760*/  LOP3.LUT R3, R3, 0x1, R8, 0xf8, !PT ;  /* 0x0000000103037812 */ /* 0x000fc800078ef808 */
[----:B------:R-:W-:-:S04]  /*3770*/  LOP3.LUT R3, R3, R10, RZ, 0xc0, !PT ;  /* 0x0000000a03037212 */ /* 0x000fc800078ec0ff */
[----:B------:R-:W-:-:S04]  /*3780*/  IADD3 R3, PT, PT, R8, R3, RZ ;  /* 0x0000000308037210 */ /* 0x000fc80007ffe0ff */
[----:B------:R-:W-:Y:S01]  /*3790*/  LOP3.LUT R2, R3, R2, RZ, 0xfc, !PT ;  /* 0x0000000203027212 */ /* 0x000fe200078efcff */
[----:B------:R-:W-:Y:S06]  /*37a0*/  BRA `(.L_x_149) ;  /* 0x0000000000107947 */ /* 0x000fec0003800000 */
.L_x_148:
[----:B------:R-:W-:-:S04]  /*37b0*/  LOP3.LUT R2, R2, 0x80000000, RZ, 0xc0, !PT ;  /* 0x8000000002027812 */ /* 0x000fc800078ec0ff */
[----:B------:R-:W-:Y:S01]  /*37c0*/  LOP3.LUT R2, R2, 0x7f800000, RZ, 0xfc, !PT ;  /* 0x7f80000002027812 */ /* 0x000fe200078efcff */
[----:B------:R-:W-:Y:S06]  /*37d0*/  BRA `(.L_x_149) ;  /* 0x0000000000047947 */ /* 0x000fec0003800000 */
.L_x_147:
[----:B------:R-:W-:-:S07]  /*37e0*/  LEA R2, R8, R2, 0x17 ;  /* 0x0000000208027211 */ /* 0x000fce00078eb8ff */
.L_x_149:
[----:B------:R-:W-:Y:S05]  /*37f0*/  BSYNC.RECONVERGENT B4 ;  /* 0x0000000000047941 */ /* 0x000fea0003800200 */
.L_x_146:
[----:B------:R-:W-:Y:S05]  /*3800*/  BRA `(.L_x_150) ;  /* 0x0000000000207947 */ /* 0x000fea0003800000 */
.L_x_145:
[----:B------:R-:W-:-:S04]  /*3810*/  LOP3.LUT R2, R3, 0x80000000, R2, 0x48, !PT ;  /* 0x8000000003027812 */ /* 0x000fc800078e4802 */
[----:B------:R-:W-:Y:S01]  /*3820*/  LOP3.LUT R2, R2, 0x7f800000, RZ, 0xfc, !PT ;  /* 0x7f80000002027812 */ /* 0x000fe200078efcff */
[----:B------:R-:W-:Y:S06]  /*3830*/  BRA `(.L_x_150) ;  /* 0x0000000000147947 */ /* 0x000fec0003800000 */
.L_x_144:
[----:B------:R-:W-:Y:S01]  /*3840*/  LOP3.LUT R2, R3, 0x80000000, R2, 0x48, !PT ;  /* 0x8000000003027812 */ /* 0x000fe200078e4802 */
[----:B------:R-:W-:Y:S06]  /*3850*/  BRA `(.L_x_150) ;  /* 0x00000000000c7947 */ /* 0x000fec0003800000 */
.L_x_143:
[----:B------:R-:W0:Y:S01]  /*3860*/  MUFU.RSQ R2, -QNAN ;  /* 0xffc0000000027908 */ /* 0x000e220000001400 */
[----:B------:R-:W-:Y:S05]  /*3870*/  BRA `(.L_x_150) ;  /* 0x0000000000047947 */ /* 0x000fea0003800000 */
.L_x_142:
[----:B------:R-:W-:-:S07]  /*3880*/  FADD.FTZ R2, R2, R3 ;  /* 0x0000000302027221 */ /* 0x000fce0000010000 */
.L_x_150:
[----:B------:R-:W-:Y:S05]  /*3890*/  BSYNC.RECONVERGENT B3 ;  /* 0x0000000000037941 */ /* 0x000fea0003800200 */
.L_x_140:
[----:B------:R-:W-:Y:S02]  /*38a0*/  HFMA2 R3, -RZ, RZ, 0, 0 ;  /* 0x00000000ff037431 */ /* 0x000fe400000001ff */
[----:B0-----:R-:W-:Y:S01]  /*38b0*/  IMAD.MOV.U32 R5, RZ, RZ, R2 ;  /* 0x000000ffff057224 */ /* 0x001fe200078e0002 */
[----:B------:R-:W-:-:S04]  /*38c0*/  MOV R2, R4 ;  /* 0x0000000400027202 */ /* 0x000fc80000000f00 */
[----:B------:R-:W-:Y:S05]  /*38d0*/  RET.REL.NODEC R2 `(_Z7d_bondsPiS_S_PfS0_S0_S0_S0_S0_iiiS_) ;  /* 0xffffffc402c87950 */ /* 0x000fea0003c3ffff */
.L_x_151:
        /* <DEDUP_REMOVED lines=10> */
.L_x_156:


//--------------------- .nv.global.init           --------------------------
	.section	.nv.global.init,"aw",@progbits
.nv.global.init:
	.type		$str,@object
	.size		$str,(.L_0 - $str)
$str:
        /*0000*/ 	.byte	0x44, 0x69, 0x64, 0x20, 0x6e, 0x6f, 0x74, 0x20, 0x69, 0x6d, 0x70, 0x6c, 0x65, 0x6d, 0x65, 0x6e
        /*0010*/ 	.byte	0x74, 0x20, 0x74, 0x68, 0x65, 0x20, 0x76, 0x69, 0x72, 0x69, 0x61, 0x6c, 0x20, 0x79, 0x65, 0x74
        /*0020*/ 	.byte	0x20, 0x6e, 0x6f, 0x72, 0x20, 0x66, 0x20, 0x3d, 0x20, 0x69, 0x6e, 0x66, 0x69, 0x6e, 0x69, 0x74
        /*0030*/ 	.byte	0x79, 0x21, 0x21, 0x21, 0x21, 0x21, 0x21, 0x21, 0x0a, 0x00
.L_0:


//--------------------- .nv.shared.reserved.0     --------------------------
	.section	.nv.shared.reserved.0,"aw",@nobits
	.weak		__nv_reservedSMEM_offset_0_alias
	.size		__nv_reservedSMEM_offset_0_alias, 0, 64
	.other		__nv_reservedSMEM_offset_0_alias,@"STO_CUDA_RESERVED_SHARED STV_DEFAULT"
__nv_reservedSMEM_offset_0_alias:
	.zero		0
	.zero		64


//--------------------- .nv.constant0._Z18d_bondStressEnergyPiS_S_PfS0_S0_S0_S0_S0_S0_iiiiS_ --------------------------
	.section	.nv.constant0._Z18d_bondStressEnergyPiS_S_PfS0_S0_S0_S0_S0_S0_iiiiS_,"a",@progbits
	.sectionflags	@""
	.align	4
.nv.constant0._Z18d_bondStressEnergyPiS_S_PfS0_S0_S0_S0_S0_S0_iiiiS_:
	.zero		1000


//--------------------- .nv.constant0._Z7d_bondsPiS_S_PfS0_S0_S0_S0_S0_iiiS_ --------------------------
	.section	.nv.constant0._Z7d_bondsPiS_S_PfS0_S0_S0_S0_S0_iiiS_,"a",@progbits
	.sectionflags	@""
	.align	4
.nv.constant0._Z7d_bondsPiS_S_PfS0_S0_S0_S0_S0_iiiS_:
	.zero		992


//--------------------- SYMBOLS --------------------------

	.type		.nv.reservedSmem.offset0,@object
	.size		.nv.reservedSmem.offset0,0x4
	.type		vprintf,@function
